	.target	sm_100a

	.elftype	@"ET_EXEC"


//--------------------- .note.nv.tkinfo           --------------------------
	.section	.note.nv.tkinfo,"",@"SHT_NOTE"
	.sectionflags	@"SHF_NOTE_NV_TKINFO"
	.tkinfo
        /*0018*/ 	.word	0x00000081
        /*0030*/ 	.string	""
        /*0030*/ 	.string	"ptxas-blackwell"
        /*0030*/ 	.string	"Cuda compilation tools, release 12.9, V12.9.86"
        /*0030*/ 	.string	"Build cuda_12.9.r12.9/compiler.36037853_0"
        /*0030*/ 	.string	"-v  -suppress-debug-info  -lineinfo  -arch sm_100a "



//--------------------- .note.nv.cuver            --------------------------
	.section	.note.nv.cuver,"",@"SHT_NOTE"
	.sectionflags	@"SHF_NOTE_NV_CUVER"
        /*0018*/ 	.short	0x0001
        /*001a*/ 	.short	0x0064
        /*001c*/ 	.short	0x0001
        /*001e*/ 	.short	0x0000
        /*0020*/ 	.short	0x0001
        /*0022*/ 	.short	0x0000


//--------------------- .nv.info                  --------------------------
	.section	.nv.info,"",@"SHT_CUDA_INFO"
	.align	4


	//----- nvinfo : EIATTR_REGCOUNT
	.align		4
        /*0000*/ 	.byte	0x04, 0x2f
        /*0002*/ 	.short	(.L_4 - .L_3)
	.align		4
.L_3:
        /*0004*/ 	.word	index@(gluon_tcgen05)
        /*0008*/ 	.word	0x00000027


	//----- nvinfo : EIATTR_FRAME_SIZE
	.align		4
.L_4:
        /*000c*/ 	.byte	0x04, 0x11
        /*000e*/ 	.short	(.L_6 - .L_5)
	.align		4
.L_5:
        /*0010*/ 	.word	index@($__internal_2_$__cuda_sm10x_tcgen05_guardrail_trap_unallocated_columns_being_dealloced)
        /*0014*/ 	.word	0x00000000


	//----- nvinfo : EIATTR_FRAME_SIZE
	.align		4
.L_6:
        /*0018*/ 	.byte	0x04, 0x11
        /*001a*/ 	.short	(.L_8 - .L_7)
	.align		4
.L_7:
        /*001c*/ 	.word	index@($__internal_1_$__cuda_sm10x_tcgen05_guardrail_trap_phase_invalid_during_alloc)
        /*0020*/ 	.word	0x00000000


	//----- nvinfo : EIATTR_FRAME_SIZE
	.align		4
.L_8:
        /*0024*/ 	.byte	0x04, 0x11
        /*0026*/ 	.short	(.L_10 - .L_9)
	.align		4
.L_9:
        /*0028*/ 	.word	index@($__internal_0_$__cuda_sm10x_tcgen05_guardrail_trap_col_being_dealloced_not_returned_by_alloc)
        /*002c*/ 	.word	0x00000000


	//----- nvinfo : EIATTR_FRAME_SIZE
	.align		4
.L_10:
        /*0030*/ 	.byte	0x04, 0x11
        /*0032*/ 	.short	(.L_12 - .L_11)
	.align		4
.L_11:
        /*0034*/ 	.word	index@(gluon_tcgen05)
        /*0038*/ 	.word	0x00000000


	//----- nvinfo : EIATTR_MIN_STACK_SIZE
	.align		4
.L_12:
        /*003c*/ 	.byte	0x04, 0x12
        /*003e*/ 	.short	(.L_14 - .L_13)
	.align		4
.L_13:
        /*0040*/ 	.word	index@(gluon_tcgen05)
        /*0044*/ 	.word	0x00000000
.L_14:


//--------------------- .nv.info.gluon_tcgen05    --------------------------
	.section	.nv.info.gluon_tcgen05,"",@"SHT_CUDA_INFO"
	.sectionflags	@""
	.align	4


	//----- nvinfo : EIATTR_CUDA_API_VERSION
	.align		4
        /*0000*/ 	.byte	0x04, 0x37
        /*0002*/ 	.short	(.L_16 - .L_15)
.L_15:
        /*0004*/ 	.word	0x00000081


	//----- nvinfo : EIATTR_KPARAM_INFO
	.align		4
.L_16:
        /*0008*/ 	.byte	0x04, 0x17
        /*000a*/ 	.short	(.L_18 - .L_17)
.L_17:
        /*000c*/ 	.word	0x00000000
        /*0010*/ 	.short	0x000a
        /*0012*/ 	.short	0x0048
        /*0014*/ 	.byte	0x00, 0xf4, 0x21, 0x00


	//----- nvinfo : EIATTR_KPARAM_INFO
	.align		4
.L_18:
        /*0018*/ 	.byte	0x04, 0x17
        /*001a*/ 	.short	(.L_20 - .L_19)
.L_19:
        /*001c*/ 	.word	0x00000000
        /*0020*/ 	.short	0x0009
        /*0022*/ 	.short	0x0040
        /*0024*/ 	.byte	0x00, 0xf4, 0x21, 0x00


	//----- nvinfo : EIATTR_KPARAM_INFO
	.align		4
.L_20:
        /*0028*/ 	.byte	0x04, 0x17
        /*002a*/ 	.short	(.L_22 - .L_21)
.L_21:
        /*002c*/ 	.word	0x00000000
        /*0030*/ 	.short	0x0008
        /*0032*/ 	.short	0x0038
        /*0034*/ 	.byte	0x00, 0xf0, 0x21, 0x00


	//----- nvinfo : EIATTR_KPARAM_INFO
	.align		4
.L_22:
        /*0038*/ 	.byte	0x04, 0x17
        /*003a*/ 	.short	(.L_24 - .L_23)
.L_23:
        /*003c*/ 	.word	0x00000000
        /*0040*/ 	.short	0x0007
        /*0042*/ 	.short	0x0030
        /*0044*/ 	.byte	0x00, 0xf0, 0x21, 0x00


	//----- nvinfo : EIATTR_KPARAM_INFO
	.align		4
.L_24:
        /*0048*/ 	.byte	0x04, 0x17
        /*004a*/ 	.short	(.L_26 - .L_25)
.L_25:
        /*004c*/ 	.word	0x00000000
        /*0050*/ 	.short	0x0006
        /*0052*/ 	.short	0x0028
        /*0054*/ 	.byte	0x00, 0xf0, 0x21, 0x00


	//----- nvinfo : EIATTR_KPARAM_INFO
	.align		4
.L_26:
        /*0058*/ 	.byte	0x04, 0x17
        /*005a*/ 	.short	(.L_28 - .L_27)
.L_27:
        /*005c*/ 	.word	0x00000000
        /*0060*/ 	.short	0x0005
        /*0062*/ 	.short	0x0020
        /*0064*/ 	.byte	0x00, 0xf0, 0x11, 0x00


	//----- nvinfo : EIATTR_KPARAM_INFO
	.align		4
.L_28:
        /*0068*/ 	.byte	0x04, 0x17
        /*006a*/ 	.short	(.L_30 - .L_29)
.L_29:
        /*006c*/ 	.word	0x00000000
        /*0070*/ 	.short	0x0004
        /*0072*/ 	.short	0x001c
        /*0074*/ 	.byte	0x00, 0xf0, 0x11, 0x00


	//----- nvinfo : EIATTR_KPARAM_INFO
	.align		4
.L_30:
        /*0078*/ 	.byte	0x04, 0x17
        /*007a*/ 	.short	(.L_32 - .L_31)
.L_31:
        /*007c*/ 	.word	0x00000000
        /*0080*/ 	.short	0x0003
        /*0082*/ 	.short	0x0018
        /*0084*/ 	.byte	0x00, 0xf0, 0x11, 0x00


	//----- nvinfo : EIATTR_KPARAM_INFO
	.align		4
.L_32:
        /*0088*/ 	.byte	0x04, 0x17
        /*008a*/ 	.short	(.L_34 - .L_33)
.L_33:
        /*008c*/ 	.word	0x00000000
        /*0090*/ 	.short	0x0002
        /*0092*/ 	.short	0x0010
        /*0094*/ 	.byte	0x00, 0xf4, 0x21, 0x00


	//----- nvinfo : EIATTR_KPARAM_INFO
	.align		4
.L_34:
        /*0098*/ 	.byte	0x04, 0x17
        /*009a*/ 	.short	(.L_36 - .L_35)
.L_35:
        /*009c*/ 	.word	0x00000000
        /*00a0*/ 	.short	0x0001
        /*00a2*/ 	.short	0x0008
        /*00a4*/ 	.byte	0x00, 0xf4, 0x21, 0x00


	//----- nvinfo : EIATTR_KPARAM_INFO
	.align		4
.L_36:
        /*00a8*/ 	.byte	0x04, 0x17
        /*00aa*/ 	.short	(.L_38 - .L_37)
.L_37:
        /*00ac*/ 	.word	0x00000000
        /*00b0*/ 	.short	0x0000
        /*00b2*/ 	.short	0x0000
        /*00b4*/ 	.byte	0x00, 0xf4, 0x21, 0x00


	//----- nvinfo : EIATTR_AT_ENTRY_FRAGMENTS
	.align		4
.L_38:
        /*00b8*/ 	.byte	0x04, 0x4f
        /*00ba*/ 	.short	(.L_40 - .L_39)


	//   ....[0]....
.L_39:
        /*00bc*/ 	.word	0x00000004


	//----- nvinfo : EIATTR_RESERVED_SMEM_USED
	.align		4
.L_40:
        /*00c0*/ 	.byte	0x01, 0x41
	.zero		2


	//----- nvinfo : EIATTR_SPARSE_MMA_MASK
	.align		4
        /*00c4*/ 	.byte	0x03, 0x50
        /*00c6*/ 	.short	0x0000


	//----- nvinfo : EIATTR_TCGEN05_1CTA_USED
	.align		4
        /*00c8*/ 	.byte	0x01, 0x51
	.zero		2


	//----- nvinfo : EIATTR_MAXREG_COUNT
	.align		4
        /*00cc*/ 	.byte	0x03, 0x1b
        /*00ce*/ 	.short	0x00ff


	//----- nvinfo : EIATTR_NUM_BARRIERS
	.align		4
        /*00d0*/ 	.byte	0x02, 0x4c
        /*00d2*/ 	.byte	0x01
	.zero		1


	//----- nvinfo : EIATTR_INT_WARP_WIDE_INSTR_OFFSETS
	.align		4
        /*00d4*/ 	.byte	0x04, 0x31
        /*00d6*/ 	.short	(.L_42 - .L_41)


	//   ....[0]....
.L_41:
        /*00d8*/ 	.word	0x00001750


	//   ....[1]....
        /*00dc*/ 	.word	0x00001770


	//   ....[2]....
        /*00e0*/ 	.word	0x000017f0


	//   ....[3]....
        /*00e4*/ 	.word	0x00001ac0


	//   ....[4]....
        /*00e8*/ 	.word	0x00001ad0


	//   ....[5]....
        /*00ec*/ 	.word	0x00001ae0


	//   ....[6]....
        /*00f0*/ 	.word	0x00001af0


	//   ....[7]....
        /*00f4*/ 	.word	0x00001d70


	//   ....[8]....
        /*00f8*/ 	.word	0x00001d80


	//   ....[9]....
        /*00fc*/ 	.word	0x00001f00


	//   ....[10]....
        /*0100*/ 	.word	0x00001f50


	//   ....[11]....
        /*0104*/ 	.word	0x00001f60


	//   ....[12]....
        /*0108*/ 	.word	0x00001f90


	//   ....[13]....
        /*010c*/ 	.word	0x000021a0


	//   ....[14]....
        /*0110*/ 	.word	0x000021b0


	//   ....[15]....
        /*0114*/ 	.word	0x000024e0


	//   ....[16]....
        /*0118*/ 	.word	0x000024f0


	//   ....[17]....
        /*011c*/ 	.word	0x00002860


	//   ....[18]....
        /*0120*/ 	.word	0x000028b0


	//----- nvinfo : EIATTR_COOP_GROUP_MASK_REGIDS
	.align		4
.L_42:
        /*0124*/ 	.byte	0x04, 0x29
        /*0126*/ 	.short	(.L_44 - .L_43)


	//   ....[0]....
.L_43:
        /*0128*/ 	.word	0xffffffff


	//   ....[1]....
        /*012c*/ 	.word	0xffffffff


	//   ....[2]....
        /*0130*/ 	.word	0xffffffff


	//   ....[3]....
        /*0134*/ 	.word	0xffffffff


	//   ....[4]....
        /*0138*/ 	.word	0xffffffff


	//   ....[5]....
        /*013c*/ 	.word	0xffffffff


	//   ....[6]....
        /*0140*/ 	.word	0xffffffff


	//   ....[7]....
        /*0144*/ 	.word	0xffffffff


	//   ....[8]....
        /*0148*/ 	.word	0xffffffff


	//   ....[9]....
        /*014c*/ 	.word	0xffffffff


	//----- nvinfo : EIATTR_COOP_GROUP_INSTR_OFFSETS
	.align		4
.L_44:
        /*0150*/ 	.byte	0x04, 0x28
        /*0152*/ 	.short	(.L_46 - .L_45)


	//   ....[0]....
.L_45:
        /*0154*/ 	.word	0x00000050


	//   ....[1]....
        /*0158*/ 	.word	0x00000310


	//   ....[2]....
        /*015c*/ 	.word	0x00000500


	//   ....[3]....
        /*0160*/ 	.word	0x000009a0


	//   ....[4]....
        /*0164*/ 	.word	0x00000ae0


	//   ....[5]....
        /*0168*/ 	.word	0x00000fe0


	//   ....[6]....
        /*016c*/ 	.word	0x00001120


	//   ....[7]....
        /*0170*/ 	.word	0x00001610


	//   ....[8]....
        /*0174*/ 	.word	0x000026f0


	//   ....[9]....
        /*0178*/ 	.word	0x00002960


	//----- nvinfo : EIATTR_VRC_CTA_INIT_COUNT
	.align		4
.L_46:
        /*017c*/ 	.byte	0x02, 0x4a
        /*017e*/ 	.byte	0x80
	.zero		1


	//----- nvinfo : EIATTR_MBARRIER_INSTR_OFFSETS
	.align		4
        /*0180*/ 	.byte	0x04, 0x39
        /*0182*/ 	.short	(.L_48 - .L_47)


	//   ....[0]....
.L_47:
        /*0184*/ 	.word	0x00001810
        /*0188*/ 	.word	0x000000ff
        /*018c*/ 	.word	0x00009000
        /*0190*/ 	.short	0x0100
        /*0192*/ 	.byte	0x08
	.zero		1


	//   ....[1]....
        /*0194*/ 	.word	0x00001820
        /*0198*/ 	.word	0x000000ff
        /*019c*/ 	.word	0x00009020
        /*01a0*/ 	.short	0x0100
        /*01a2*/ 	.byte	0x08
	.zero		1


	//   ....[2]....
        /*01a4*/ 	.word	0x000018d0
        /*01a8*/ 	.word	0x000000ff
        /*01ac*/ 	.word	0x00009008
        /*01b0*/ 	.short	0x0100
        /*01b2*/ 	.byte	0x08
	.zero		1


	//   ....[3]....
        /*01b4*/ 	.word	0x000018e0
        /*01b8*/ 	.word	0x000000ff
        /*01bc*/ 	.word	0x00009028
        /*01c0*/ 	.short	0x0100
        /*01c2*/ 	.byte	0x08
	.zero		1


	//   ....[4]....
        /*01c4*/ 	.word	0x000019f0
        /*01c8*/ 	.word	0x000000ff
        /*01cc*/ 	.word	0x00009010
        /*01d0*/ 	.short	0x0100
        /*01d2*/ 	.byte	0x08
	.zero		1


	//   ....[5]....
        /*01d4*/ 	.word	0x00001a00
        /*01d8*/ 	.word	0x000000ff
        /*01dc*/ 	.word	0x00009030
        /*01e0*/ 	.short	0x0100
        /*01e2*/ 	.byte	0x08
	.zero		1


	//   ....[6]....
        /*01e4*/ 	.word	0x00001bd0
        /*01e8*/ 	.word	0x000000ff
        /*01ec*/ 	.word	0x00009000
        /*01f0*/ 	.short	0x010a
        /*01f2*/ 	.byte	0x08
	.zero		1


	//   ....[7]....
        /*01f4*/ 	.word	0x00001dd0
        /*01f8*/ 	.word	0x000000ff
        /*01fc*/ 	.word	0x00009020
        /*0200*/ 	.short	0x010a
        /*0202*/ 	.byte	0x08
	.zero		1


	//   ....[8]....
        /*0204*/ 	.word	0x00002000
        /*0208*/ 	.word	0x000000ff
        /*020c*/ 	.word	0x00009000
        /*0210*/ 	.short	0x010a
        /*0212*/ 	.byte	0x1c
	.zero		1


	//   ....[9]....
        /*0214*/ 	.word	0x000021f0
        /*0218*/ 	.word	0x000000ff
        /*021c*/ 	.word	0x00009020
        /*0220*/ 	.short	0x010a
        /*0222*/ 	.byte	0x1c
	.zero		1


	//   ....[10]....
        /*0224*/ 	.word	0x000022c0
        /*0228*/ 	.word	0x000000ff
        /*022c*/ 	.word	0x00009000
        /*0230*/ 	.short	0x0108
        /*0232*/ 	.byte	0x08
	.zero		1


	//   ....[11]....
        /*0234*/ 	.word	0x000022d0
        /*0238*/ 	.word	0x000000ff
        /*023c*/ 	.word	0x00009020
        /*0240*/ 	.short	0x0108
        /*0242*/ 	.byte	0x08
	.zero		1


	//   ....[12]....
        /*0244*/ 	.word	0x00002320
        /*0248*/ 	.word	0x000000ff
        /*024c*/ 	.word	0x00009008
        /*0250*/ 	.short	0x0108
        /*0252*/ 	.byte	0x08
	.zero		1


	//   ....[13]....
        /*0254*/ 	.word	0x00002330
        /*0258*/ 	.word	0x000000ff
        /*025c*/ 	.word	0x00009028
        /*0260*/ 	.short	0x0108
        /*0262*/ 	.byte	0x08
	.zero		1


	//   ....[14]....
        /*0264*/ 	.word	0x00002380
        /*0268*/ 	.word	0x000000ff
        /*026c*/ 	.word	0x00009010
        /*0270*/ 	.short	0x0108
        /*0272*/ 	.byte	0x08
	.zero		1


	//   ....[15]....
        /*0274*/ 	.word	0x00002390
        /*0278*/ 	.word	0x000000ff
        /*027c*/ 	.word	0x00009030
        /*0280*/ 	.short	0x0108
        /*0282*/ 	.byte	0x08
	.zero		1


	//   ....[16]....
        /*0284*/ 	.word	0x00002980
        /*0288*/ 	.word	0x000000ff
        /*028c*/ 	.word	0x00009000
        /*0290*/ 	.short	0x010a
        /*0292*/ 	.byte	0x08
	.zero		1


	//   ....[17]....
        /*0294*/ 	.word	0x000029b0
        /*0298*/ 	.word	0x000000ff
        /*029c*/ 	.word	0x00009020
        /*02a0*/ 	.short	0x010a
        /*02a2*/ 	.byte	0x08
	.zero		1


	//   ....[18]....
        /*02a4*/ 	.word	0x000029e0
        /*02a8*/ 	.word	0x000000ff
        /*02ac*/ 	.word	0x00009000
        /*02b0*/ 	.short	0x010a
        /*02b2*/ 	.byte	0x1c
	.zero		1


	//   ....[19]....
        /*02b4*/ 	.word	0x00002a10
        /*02b8*/ 	.word	0x000000ff
        /*02bc*/ 	.word	0x00009020
        /*02c0*/ 	.short	0x010a
        /*02c2*/ 	.byte	0x1c
	.zero		1


	//----- nvinfo : EIATTR_NUM_MBARRIERS
	.align		4
.L_48:
        /*02c4*/ 	.byte	0x03, 0x38
        /*02c6*/ 	.short	0x0006


	//----- nvinfo : EIATTR_EXIT_INSTR_OFFSETS
	.align		4
        /*02c8*/ 	.byte	0x04, 0x1c
        /*02ca*/ 	.short	(.L_50 - .L_49)


	//   ....[0]....
.L_49:
        /*02cc*/ 	.word	0x00002970


	//----- nvinfo : EIATTR_REQNTID
	.align		4
.L_50:
        /*02d0*/ 	.byte	0x04, 0x10
        /*02d2*/ 	.short	(.L_52 - .L_51)
.L_51:
        /*02d4*/ 	.word	0x00000100
        /*02d8*/ 	.word	0x00000001
        /*02dc*/ 	.word	0x00000001


	//----- nvinfo : EIATTR_CRS_STACK_SIZE
	.align		4
.L_52:
        /*02e0*/ 	.byte	0x04, 0x1e
        /*02e2*/ 	.short	(.L_54 - .L_53)
.L_53:
        /*02e4*/ 	.word	0x00000000


	//----- nvinfo : EIATTR_CBANK_PARAM_SIZE
	.align		4
.L_54:
        /*02e8*/ 	.byte	0x03, 0x19
        /*02ea*/ 	.short	0x0050


	//----- nvinfo : EIATTR_PARAM_CBANK
	.align		4
        /*02ec*/ 	.byte	0x04, 0x0a
        /*02ee*/ 	.short	(.L_56 - .L_55)
	.align		4
.L_55:
        /*02f0*/ 	.word	index@(.nv.constant0.gluon_tcgen05)
        /*02f4*/ 	.short	0x0380
        /*02f6*/ 	.short	0x0050


	//----- nvinfo : EIATTR_SW_WAR
	.align		4
.L_56:
        /*02f8*/ 	.byte	0x04, 0x36
        /*02fa*/ 	.short	(.L_58 - .L_57)
.L_57:
        /*02fc*/ 	.word	0x00000008
.L_58:


//--------------------- .nv.compat                --------------------------
	.section	.nv.compat,"",@"SHT_CUDA_COMPAT_INFO"
	.align	4
        /*0000*/ 	.byte	0x02, 0x02, 0x02, 0x00, 0x02, 0x05, 0x05, 0x00, 0x02, 0x03, 0x03, 0x00, 0x02, 0x06, 0x01, 0x00


//--------------------- .nv.callgraph             --------------------------
	.section	.nv.callgraph,"",@"SHT_CUDA_CALLGRAPH"
	.align	4
	.sectionentsize	8
	.align		4
        /*0000*/ 	.word	0x00000000
	.align		4
        /*0004*/ 	.word	0xffffffff
	.align		4
        /*0008*/ 	.word	0x00000000
	.align		4
        /*000c*/ 	.word	0xfffffffe
	.align		4
        /*0010*/ 	.word	0x00000000
	.align		4
        /*0014*/ 	.word	0xfffffffd
	.align		4
        /*0018*/ 	.word	0x00000000
	.align		4
        /*001c*/ 	.word	0xfffffffc


//--------------------- .text.gluon_tcgen05       --------------------------
	.section	.text.gluon_tcgen05,"ax",@progbits
	.align	128
        .global         gluon_tcgen05
        .type           gluon_tcgen05,@function
        .size           gluon_tcgen05,(.L_x_81 - gluon_tcgen05)
        .other          gluon_tcgen05,@"STO_CUDA_ENTRY STV_DEFAULT"
gluon_tcgen05:
.text.gluon_tcgen05:
[----:B------:R-:W1:Y:S01]  /*0000*/  LDC R1, c[0x0][0x37c] ;  /* 0x0000df00ff017b82 */ /* 0x000e620000000800 */
[----:B------:R-:W2:Y:S02]  /*0010*/  S2R R0, SR_TID.X ;  /* 0x0000000000007919 */ /* 0x000ea40000002100 */
[----:B--2---:R-:W-:-:S13]  /*0020*/  ISETP.GE.U32.AND P2, PT, R0, 0x20, PT ;  /* 0x000000200000780c */ /* 0x004fda0003f46070 */
[----:B------:R-:W-:Y:S05]  /*0030*/  @P2 BRA `(.L_x_0) ;  /* 0x0000000000b82947 */ /* 0x000fea0003800000 */
[----:B------:R-:W2:Y:S01]  /*0040*/  S2UR UR6, SR_CgaCtaId ;  /* 0x00000000000679c3 */ /* 0x000ea20000008800 */
[----:B------:R-:W-:Y:S01]  /*0050*/  NOP ;  /* 0x0000000000007918 */ /* 0x000fe20000000000 */
[----:B------:R-:W-:Y:S02]  /*0060*/  UMOV UR4, 0x40 ;  /* 0x0000004000047882 */ /* 0x000fe40000000000 */
[----:B--2---:R-:W-:-:S09]  /*0070*/  ULEA UR4, UR6, UR4, 0x18 ;  /* 0x0000000406047291 */ /* 0x004fd2000f8ec0ff */
[----:B------:R-:W2:Y:S01]  /*0080*/  LDS.U8 R2, [UR4] ;  /* 0x00000004ff027984 */ /* 0x000ea20008000000 */
[----:B------:R-:W-:Y:S02]  /*0090*/  UMOV UR4, 0x400 ;  /* 0x0000040000047882 */ /* 0x000fe40000000000 */
[----:B------:R-:W-:Y:S01]  /*00a0*/  ULEA UR4, UR6, UR4, 0x18 ;  /* 0x0000000406047291 */ /* 0x000fe2000f8ec0ff */
[----:B--2---:R-:W-:-:S13]  /*00b0*/  ISETP.NE.AND P0, PT, R2, RZ, PT ;  /* 0x000000ff0200720c */ /* 0x004fda0003f05270 */
[----:B------:R-:W-:Y:S05]  /*00c0*/  @P0 BRA `(.L_x_1) ;  /* 0x00000000007c0947 */ /* 0x000fea0003800000 */
[----:B------:R-:W-:-:S13]  /*00d0*/  ELECT P0, URZ, PT ;  /* 0x0000000000ff782f */ /* 0x000fda0003800000 */
[----:B------:R-:W-:Y:S05]  /*00e0*/  @!P0 BRA `(.L_x_2) ;  /* 0x0000000000848947 */ /* 0x000fea0003800000 */
[----:B------:R-:W-:Y:S01]  /*00f0*/  UMOV UR5, 0x2 ;  /* 0x0000000200057882 */ /* 0x000fe20000000000 */
[----:B------:R-:W-:Y:S02]  /*0100*/  IMAD.MOV.U32 R5, RZ, RZ, 0x1 ;  /* 0x00000001ff057424 */ /* 0x000fe400078e00ff */
[----:B------:R-:W-:Y:S02]  /*0110*/  IMAD.MOV.U32 R3, RZ, RZ, 0x3 ;  /* 0x00000003ff037424 */ /* 0x000fe400078e00ff */
[----:B------:R-:W-:Y:S04]  /*0120*/  DEPBAR.LE SB2, 0x36 ;  /* 0x0000ad800000791a */ /* 0x000fe80000000000 */
[----:B------:R-:W2:Y:S02]  /*0130*/  UTCATOMSWS.FIND_AND_SET.ALIGN UP0, UR5, UR5 ;  /* 0x00000005000575e3 */ /* 0x000ea40008000800 */
[----:B--2---:R-:W-:-:S04]  /*0140*/  PLOP3.LUT P0, PT, PT, PT, UP0, 0x80, 0x8 ;  /* 0x000000000008781c */ /* 0x004fc80003f0f008 */
[----:B------:R-:W-:-:S04]  /*0150*/  SEL R2, RZ, 0xffffffff, !P0 ;  /* 0xffffffffff027807 */ /* 0x000fc80004000000 */
[----:B------:R-:W-:Y:S01]  /*0160*/  ISETP.NE.AND P0, PT, R2, RZ, PT ;  /* 0x000000ff0200720c */ /* 0x000fe20003f05270 */
[----:B------:R-:W-:-:S12]  /*0170*/  IMAD.U32 R2, RZ, RZ, UR5 ;  /* 0x00000005ff027e24 */ /* 0x000fd8000f8e00ff */
[----:B------:R-:W-:Y:S05]  /*0180*/  @P0 BRA `(.L_x_3) ;  /* 0x0000000000240947 */ /* 0x000fea0003800000 */
.L_x_4:
[----:B------:R-:W-:Y:S05]  /*0190*/  NANOSLEEP 0x64 ;  /* 0x000000640000795d */ /* 0x000fea0003800000 */
[----:B------:R-:W-:-:S05]  /*01a0*/  UMOV UR5, 0x2 ;  /* 0x0000000200057882 */ /* 0x000fca0000000000 */
[----:B------:R-:W-:Y:S04]  /*01b0*/  DEPBAR.LE SB2, 0x36 ;  /* 0x0000ad800000791a */ /* 0x000fe80000000000 */
[----:B------:R-:W2:Y:S02]  /*01c0*/  UTCATOMSWS.FIND_AND_SET.ALIGN UP0, UR5, UR5 ;  /* 0x00000005000575e3 */ /* 0x000ea40008000800 */
[----:B--2---:R-:W-:-:S04]  /*01d0*/  PLOP3.LUT P0, PT, PT, PT, UP0, 0x80, 0x8 ;  /* 0x000000000008781c */ /* 0x004fc80003f0f008 */
[----:B------:R-:W-:-:S04]  /*01e0*/  SEL R2, RZ, 0xffffffff, !P0 ;  /* 0xffffffffff027807 */ /* 0x000fc80004000000 */
[----:B------:R-:W-:Y:S01]  /*01f0*/  ISETP.NE.AND P0, PT, R2, RZ, PT ;  /* 0x000000ff0200720c */ /* 0x000fe20003f05270 */
[----:B------:R-:W-:-:S12]  /*0200*/  IMAD.U32 R2, RZ, RZ, UR5 ;  /* 0x00000005ff027e24 */ /* 0x000fd8000f8e00ff */
[----:B------:R-:W-:Y:S05]  /*0210*/  @!P0 BRA `(.L_x_4) ;  /* 0xfffffffc00dc8947 */ /* 0x000fea000383ffff */
.L_x_3:
[C---:B------:R-:W-:Y:S01]  /*0220*/  VIADD R4, R2.reuse, 0x10 ;  /* 0x0000001002047836 */ /* 0x040fe20000000000 */
[----:B------:R-:W-:Y:S01]  /*0230*/  UMOV UR5, 0x50 ;  /* 0x0000005000057882 */ /* 0x000fe20000000000 */
[----:B------:R-:W-:Y:S01]  /*0240*/  SHF.L.U32 R3, R3, R2, RZ ;  /* 0x0000000203037219 */ /* 0x000fe200000006ff */
[----:B------:R-:W-:Y:S01]  /*0250*/  ULEA UR5, UR6, UR5, 0x18 ;  /* 0x0000000506057291 */ /* 0x000fe2000f8ec0ff */
[----:B------:R-:W-:Y:S01]  /*0260*/  IMAD.SHL.U32 R2, R2, 0x20, RZ ;  /* 0x0000002002027824 */ /* 0x000fe200078e00ff */
[----:B------:R-:W-:-:S04]  /*0270*/  SHF.L.U32 R4, R5, R4, RZ ;  /* 0x0000000405047219 */ /* 0x000fc800000006ff */
[----:B------:R-:W-:-:S05]  /*0280*/  LOP3.LUT R3, R4, R3, RZ, 0xfc, !PT ;  /* 0x0000000304037212 */ /* 0x000fca00078efcff */
[----:B------:R2:W-:Y:S04]  /*0290*/  ATOMS.OR RZ, [UR5], R3 ;  /* 0x00000003ffff798c */ /* 0x0005e8000b000005 */
[----:B------:R2:W-:Y:S01]  /*02a0*/  STS [UR4], R2 ;  /* 0x00000002ff007988 */ /* 0x0005e20008000804 */
[----:B------:R-:W-:Y:S05]  /*02b0*/  BRA `(.L_x_2) ;  /* 0x0000000000107947 */ /* 0x000fea0003800000 */
.L_x_1:
[----:B------:R-:W-:Y:S01]  /*02c0*/  IMAD.MOV.U32 R3, RZ, RZ, -0x1 ;  /* 0xffffffffff037424 */ /* 0x000fe200078e00ff */
[----:B------:R-:W-:-:S04]  /*02d0*/  MOV R2, 0x300 ;  /* 0x0000030000027802 */ /* 0x000fc80000000f00 */
[----:B------:R2:W-:Y:S03]  /*02e0*/  STS [UR4], R3 ;  /* 0x00000003ff007988 */ /* 0x0005e60008000804 */
[----:B-12---:R-:W-:Y:S05]  /*02f0*/  CALL.REL.NOINC `($__internal_1_$__cuda_sm10x_tcgen05_guardrail_trap_phase_invalid_during_alloc) ;  /* 0x0000002400dc7944 */ /* 0x006fea0003c00000 */
.L_x_2:
[----:B------:R-:W-:Y:S05]  /*0300*/  WARPSYNC.ALL ;  /* 0x0000000000007948 */ /* 0x000fea0003800000 */
[----:B------:R-:W-:Y:S01]  /*0310*/  NOP ;  /* 0x0000000000007918 */ /* 0x000fe20000000000 */
.L_x_0:
[----:B------:R-:W3:Y:S08]  /*0320*/  S2UR UR4, SR_CgaCtaId ;  /* 0x00000000000479c3 */ /* 0x000ef00000008800 */
[----:B------:R-:W-:Y:S01]  /*0330*/  BAR.SYNC.DEFER_BLOCKING 0x0 ;  /* 0x0000000000007b1d */ /* 0x000fe20000010000 */
[----:B------:R-:W-:-:S05]  /*0340*/  LOP3.LUT R36, R0, 0xff, RZ, 0xc0, !PT ;  /* 0x000000ff00247812 */ /* 0x000fca00078ec0ff */
[----:B------:R-:W-:Y:S02]  /*0350*/  UMOV UR8, 0x400 ;  /* 0x0000040000087882 */ /* 0x000fe40000000000 */
[----:B--2---:R-:W2:Y:S08]  /*0360*/  LDC R3, c[0x0][0x398] ;  /* 0x0000e600ff037b82 */ /* 0x004eb00000000800 */
[----:B------:R-:W4:Y:S01]  /*0370*/  LDC R6, c[0x0][0x3a0] ;  /* 0x0000e800ff067b82 */ /* 0x000f220000000800 */
[----:B---3--:R-:W-:-:S07]  /*0380*/  ULEA UR8, UR4, UR8, 0x18 ;  /* 0x0000000804087291 */ /* 0x008fce000f8ec0ff */
[----:B------:R-:W3:Y:S02]  /*0390*/  S2UR UR9, SR_CTAID.Y ;  /* 0x00000000000979c3 */ /* 0x000ee40000002600 */
[----:B------:R-:W5:Y:S06]  /*03a0*/  LDS R4, [UR8] ;  /* 0x00000008ff047984 */ /* 0x000f6c0008000800 */
[----:B------:R-:W-:Y:S06]  /*03b0*/  BAR.SYNC.DEFER_BLOCKING 0x0 ;  /* 0x0000000000007b1d */ /* 0x000fec0000010000 */
[----:B------:R-:W-:Y:S05]  /*03c0*/  @P2 BRA `(.L_x_5) ;  /* 0x0000000000182947 */ /* 0x000fea0003800000 */
[----:B------:R-:W-:Y:S01]  /*03d0*/  ELECT P0, URZ, PT ;  /* 0x0000000000ff782f */ /* 0x000fe20003800000 */
[----:B------:R-:W-:Y:S01]  /*03e0*/  IMAD.MOV.U32 R2, RZ, RZ, 0x1 ;  /* 0x00000001ff027424 */ /* 0x000fe200078e00ff */
[----:B------:R-:W-:Y:S01]  /*03f0*/  UMOV UR5, 0x40 ;  /* 0x0000004000057882 */ /* 0x000fe20000000000 */
[----:B------:R-:W-:Y:S01]  /*0400*/  UVIRTCOUNT.DEALLOC.SMPOOL 0x80 ;  /* 0x000000800000784c */ /* 0x000fe20000000000 */
[----:B------:R-:W-:-:S09]  /*0410*/  ULEA UR5, UR4, UR5, 0x18 ;  /* 0x0000000504057291 */ /* 0x000fd2000f8ec0ff */
[----:B------:R5:W-:Y:S03]  /*0420*/  @P0 STS.U8 [UR5], R2 ;  /* 0x00000002ff000988 */ /* 0x000be60008000005 */
.L_x_5:
[----:B------:R-:W5:Y:S01]  /*0430*/  S2UR UR4, SR_CTAID.Z ;  /* 0x00000000000479c3 */ /* 0x000f620000002700 */
[----:B------:R-:W4:Y:S01]  /*0440*/  LDCU UR5, c[0x0][0x370] ;  /* 0x00006e00ff0577ac */ /* 0x000f220008000800 */
[C---:B------:R-:W-:Y:S01]  /*0450*/  ISETP.GE.U32.AND P0, PT, R36.reuse, 0x20, PT ;  /* 0x000000202400780c */ /* 0x040fe20003f06070 */
[----:B--2--5:R-:W-:Y:S01]  /*0460*/  VIADD R2, R3, 0xffffffff ;  /* 0xffffffff03027836 */ /* 0x024fe20000000000 */
[C---:B------:R-:W-:Y:S01]  /*0470*/  ISETP.NE.U32.AND P3, PT, R36.reuse, RZ, PT ;  /* 0x000000ff2400720c */ /* 0x040fe20003f65070 */
[----:B------:R-:W2:Y:S01]  /*0480*/  LDCU UR6, c[0x0][0x374] ;  /* 0x00006e80ff0677ac */ /* 0x000ea20008000800 */
[----:B------:R-:W-:Y:S01]  /*0490*/  LEA R12, R36, UR8, 0x2 ;  /* 0x00000008240c7c11 */ /* 0x000fe2000f8e10ff */
[----:B----4-:R-:W-:Y:S01]  /*04a0*/  VIADD R9, R6, 0xffffffff ;  /* 0xffffffff06097836 */ /* 0x010fe20000000000 */
[----:B------:R-:W4:Y:S01]  /*04b0*/  S2UR UR7, SR_CTAID.X ;  /* 0x00000000000779c3 */ /* 0x000f220000002500 */
[----:B------:R-:W5:Y:S01]  /*04c0*/  LDCU.64 UR20, c[0x0][0x3c0] ;  /* 0x00007800ff1477ac */ /* 0x000f620008000a00 */
[----:B------:R-:W-:Y:S01]  /*04d0*/  R2UR UR23, R4 ;  /* 0x00000000041772ca */ /* 0x000fe200000e0000 */
[----:B------:R-:W-:Y:S04]  /*04e0*/  BSSY.RECONVERGENT B0, `(.L_x_6) ;  /* 0x0000011000007945 */ /* 0x000fe80003800200 */
[----:B------:R3:W-:Y:S01]  /*04f0*/  @!P0 STS [R12], RZ ;  /* 0x000000ff0c008388 */ /* 0x0007e20000000800 */
[----:B------:R-:W-:-:S03]  /*0500*/  NOP ;  /* 0x0000000000007918 */ /* 0x000fc60000000000 */
[----:B------:R3:W-:Y:S02]  /*0510*/  @!P3 STS [UR8+0x24], R2 ;  /* 0x00002402ff00b988 */ /* 0x0007e40008000808 */
[----:B--23--:R-:W-:Y:S02]  /*0520*/  UIMAD UR4, UR4, UR6, UR9 ;  /* 0x00000006040472a4 */ /* 0x00cfe4000f8e0209 */
[----:B------:R2:W-:Y:S02]  /*0530*/  @!P3 STS [UR8+0x20], R9 ;  /* 0x00002009ff00b988 */ /* 0x0005e40008000808 */
[----:B----4-:R-:W-:-:S04]  /*0540*/  UIMAD UR4, UR4, UR5, UR7 ;  /* 0x00000005040472a4 */ /* 0x010fc8000f8e0207 */
[----:B------:R-:W-:-:S04]  /*0550*/  UIMAD UR4, UR4, 0x180, URZ ;  /* 0x00000180040478a4 */ /* 0x000fc8000f8e02ff */
[----:B-----5:R-:W-:-:S04]  /*0560*/  UIADD3 UR24, UP0, UPT, UR4, UR20, URZ ;  /* 0x0000001404187290 */ /* 0x020fc8000ff1e0ff */
[----:B------:R-:W-:Y:S01]  /*0570*/  ULEA.HI.X.SX32 UR25, UR4, UR21, 0x1, UP0 ;  /* 0x0000001504197291 */ /* 0x000fe200080f0eff */
[----:B--2---:R-:W-:Y:S11]  /*0580*/  @P3 BRA `(.L_x_7) ;  /* 0x0000000000183947 */ /* 0x004ff60003800000 */
[----:B------:R-:W2:Y:S01]  /*0590*/  LDS R3, [UR8+0x8] ;  /* 0x00000808ff037984 */ /* 0x000ea20008000800 */
[----:B------:R-:W3:Y:S01]  /*05a0*/  LDC.64 R10, c[0x0][0x380] ;  /* 0x0000e000ff0a7b82 */ /* 0x000ee20000000a00 */
[----:B------:R-:W-:Y:S02]  /*05b0*/  IMAD.MOV.U32 R4, RZ, RZ, 0x70 ;  /* 0x00000070ff047424 */ /* 0x000fe400078e00ff */
[----:B---3--:R3:W-:Y:S03]  /*05c0*/  STS.64 [UR8], R10 ;  /* 0x0000000aff007988 */ /* 0x0087e60008000a08 */
[----:B--2---:R-:W-:-:S05]  /*05d0*/  LOP3.LUT R3, R3, 0x10, R4, 0xd8, !PT ;  /* 0x0000001003037812 */ /* 0x004fca00078ed804 */
[----:B------:R3:W-:Y:S02]  /*05e0*/  STS [UR8+0x8], R3 ;  /* 0x00000803ff007988 */ /* 0x0007e40008000808 */
.L_x_7:
[----:B------:R-:W-:Y:S05]  /*05f0*/  BSYNC.RECONVERGENT B0 ;  /* 0x0000000000007941 */ /* 0x000fea0003800200 */
.L_x_6:
[----:B------:R-:W-:Y:S04]  /*0600*/  BSSY.RECONVERGENT B0, `(.L_x_8) ;  /* 0x000000a000007945 */ /* 0x000fe80003800200 */
[----:B------:R-:W-:Y:S05]  /*0610*/  @P3 BRA `(.L_x_9) ;  /* 0x0000000000203947 */ /* 0x000fea0003800000 */
[----:B---3--:R-:W2:Y:S01]  /*0620*/  LDS R3, [UR8+0x34] ;  /* 0x00003408ff037984 */ /* 0x008ea20008000800 */
[----:B------:R-:W-:Y:S02]  /*0630*/  IMAD.MOV.U32 R4, RZ, RZ, 0x1f000000 ;  /* 0x1f000000ff047424 */ /* 0x000fe400078e00ff */
[----:B------:R-:W-:Y:S01]  /*0640*/  @!P3 IMAD.MOV.U32 R5, RZ, RZ, 0x7f ;  /* 0x0000007fff05b424 */ /* 0x000fe200078e00ff */
[----:B------:R-:W3:Y:S02]  /*0650*/  @!P3 LDS R8, [UR8+0x38] ;  /* 0x00003808ff08b984 */ /* 0x000ee40008000800 */
[----:B--2---:R-:W-:Y:S02]  /*0660*/  LOP3.LUT R3, R3, 0xff000000, R4, 0xb8, !PT ;  /* 0xff00000003037812 */ /* 0x004fe400078eb804 */
[----:B---3--:R-:W-:-:S03]  /*0670*/  @!P3 LOP3.LUT R4, R8, 0xff, R5, 0xb8, !PT ;  /* 0x000000ff0804b812 */ /* 0x008fc600078eb805 */
[----:B------:R2:W-:Y:S04]  /*0680*/  STS [UR8+0x34], R3 ;  /* 0x00003403ff007988 */ /* 0x0005e80008000808 */
[----:B------:R2:W-:Y:S02]  /*0690*/  @!P3 STS [UR8+0x38], R4 ;  /* 0x00003804ff00b988 */ /* 0x0005e40008000808 */
.L_x_9:
[----:B------:R-:W-:Y:S05]  /*06a0*/  BSYNC.RECONVERGENT B0 ;  /* 0x0000000000007941 */ /* 0x000fea0003800200 */
.L_x_8:
[----:B------:R-:W-:Y:S04]  /*06b0*/  BSSY.RECONVERGENT B0, `(.L_x_10) ;  /* 0x000000e000007945 */ /* 0x000fe80003800200 */
[----:B------:R-:W-:Y:S05]  /*06c0*/  @P3 BRA `(.L_x_11) ;  /* 0x0000000000303947 */ /* 0x000fea0003800000 */
[----:B--2---:R-:W2:Y:S01]  /*06d0*/  LDS R4, [UR8+0x34] ;  /* 0x00003408ff047984 */ /* 0x004ea20008000800 */
[----:B---3--:R-:W3:Y:S03]  /*06e0*/  LDC.64 R10, c[0x0][0x3a8] ;  /* 0x0000ea00ff0a7b82 */ /* 0x008ee60000000a00 */
[----:B------:R-:W4:Y:S01]  /*06f0*/  LDS R3, [UR8+0x1c] ;  /* 0x00001c08ff037984 */ /* 0x000f220008000800 */
[C---:B---3--:R-:W-:Y:S01]  /*0700*/  SHF.L.U64.HI R8, R10.reuse, 0x1, R11 ;  /* 0x000000010a087819 */ /* 0x048fe2000001020b */
[----:B------:R-:W-:-:S03]  /*0710*/  IMAD.SHL.U32 R5, R10, 0x2, RZ ;  /* 0x000000020a057824 */ /* 0x000fc600078e00ff */
[--C-:B------:R-:W-:Y:S02]  /*0720*/  SHF.R.U32.HI R10, RZ, 0x4, R8.reuse ;  /* 0x00000004ff0a7819 */ /* 0x100fe40000011608 */
[----:B------:R-:W-:-:S05]  /*0730*/  SHF.R.U64 R5, R5, 0x4, R8 ;  /* 0x0000000405057819 */ /* 0x000fca0000001208 */
[----:B------:R5:W-:Y:S01]  /*0740*/  STS [UR8+0xc], R5 ;  /* 0x00000c05ff007988 */ /* 0x000be20008000808 */
[----:B--2---:R-:W-:Y:S02]  /*0750*/  LOP3.LUT R4, R4, 0x7, RZ, 0xb8, !PT ;  /* 0x0000000704047812 */ /* 0x004fe400078eb8ff */
[----:B----4-:R-:W-:-:S03]  /*0760*/  LOP3.LUT R3, R3, 0xf, R10, 0xb8, !PT ;  /* 0x0000000f03037812 */ /* 0x010fc600078eb80a */
[----:B------:R5:W-:Y:S04]  /*0770*/  STS [UR8+0x34], R4 ;  /* 0x00003404ff007988 */ /* 0x000be80008000808 */
[----:B------:R5:W-:Y:S02]  /*0780*/  STS [UR8+0x1c], R3 ;  /* 0x00001c03ff007988 */ /* 0x000be40008000808 */
.L_x_11:
[----:B------:R-:W-:Y:S05]  /*0790*/  BSYNC.RECONVERGENT B0 ;  /* 0x0000000000007941 */ /* 0x000fea0003800200 */
.L_x_10:
[----:B------:R-:W-:Y:S04]  /*07a0*/  BSSY.RECONVERGENT B1, `(.L_x_12) ;  /* 0x000001a000017945 */ /* 0x000fe80003800200 */
[----:B------:R-:W-:Y:S04]  /*07b0*/  BSSY.RELIABLE B0, `(.L_x_13) ;  /* 0x0000015000007945 */ /* 0x000fe80003800100 */
[----:B------:R-:W-:Y:S05]  /*07c0*/  @P3 BRA `(.L_x_14) ;  /* 0x0000000000203947 */ /* 0x000fea0003800000 */
[----:B--23-5:R-:W2:Y:S02]  /*07d0*/  LDS R3, [UR8+0x34] ;  /* 0x00003408ff037984 */ /* 0x02cea40008000800 */
[----:B--2---:R-:W-:-:S05]  /*07e0*/  LOP3.LUT R3, R3, 0x38, RZ, 0xb8, !PT ;  /* 0x0000003803037812 */ /* 0x004fca00078eb8ff */
[----:B------:R2:W-:Y:S01]  /*07f0*/  STS [UR8+0x34], R3 ;  /* 0x00003403ff007988 */ /* 0x0005e20008000808 */
[----:B------:R-:W-:Y:S05]  /*0800*/  @P3 BRA `(.L_x_15) ;  /* 0x0000000000203947 */ /* 0x000fea0003800000 */
[----:B--2---:R-:W2:Y:S01]  /*0810*/  LDS R3, [UR8+0x8] ;  /* 0x00000808ff037984 */ /* 0x004ea20008000800 */
[----:B------:R-:W-:-:S05]  /*0820*/  IMAD.MOV.U32 R4, RZ, RZ, 0x780 ;  /* 0x00000780ff047424 */ /* 0x000fca00078e00ff */
[----:B--2---:R-:W-:-:S05]  /*0830*/  LOP3.LUT R3, R3, 0x500, R4, 0xd8, !PT ;  /* 0x0000050003037812 */ /* 0x004fca00078ed804 */
[----:B------:R4:W-:Y:S02]  /*0840*/  STS [UR8+0x8], R3 ;  /* 0x00000803ff007988 */ /* 0x0009e40008000808 */
.L_x_14:
[----:B------:R-:W-:Y:S05]  /*0850*/  @P3 BRA `(.L_x_16) ;  /* 0x0000000000283947 */ /* 0x000fea0003800000 */
[----:B--2345:R-:W2:Y:S02]  /*0860*/  LDS R3, [UR8+0x8] ;  /* 0x00000808ff037984 */ /* 0x03cea40008000800 */
[----:B--2---:R-:W-:-:S05]  /*0870*/  LOP3.LUT R3, R3, 0x1800, RZ, 0xb8, !PT ;  /* 0x0000180003037812 */ /* 0x004fca00078eb8ff */
[----:B------:R3:W-:Y:S02]  /*0880*/  STS [UR8+0x8], R3 ;  /* 0x00000803ff007988 */ /* 0x0007e40008000808 */
.L_x_15:
[----:B------:R-:W-:Y:S05]  /*0890*/  @P3 BREAK.RELIABLE B0 ;  /* 0x0000000000003942 */ /* 0x000fea0003800100 */
[----:B------:R-:W-:Y:S05]  /*08a0*/  @P3 BRA `(.L_x_17) ;  /* 0x0000000000243947 */ /* 0x000fea0003800000 */
[----:B------:R-:W4:Y:S01]  /*08b0*/  LDS R4, [UR8+0x8] ;  /* 0x00000808ff047984 */ /* 0x000f220008000800 */
[----:B--23--:R-:W-:-:S05]  /*08c0*/  IMAD.MOV.U32 R3, RZ, RZ, 0x6000 ;  /* 0x00006000ff037424 */ /* 0x00cfca00078e00ff */
[----:B----4-:R-:W-:-:S04]  /*08d0*/  LOP3.LUT R3, R4, 0x4000, R3, 0xd8, !PT ;  /* 0x0000400004037812 */ /* 0x010fc800078ed803 */
[----:B------:R-:W-:-:S05]  /*08e0*/  LOP3.LUT R3, R3, 0x400000, RZ, 0xb8, !PT ;  /* 0x0040000003037812 */ /* 0x000fca00078eb8ff */
[----:B------:R2:W-:Y:S02]  /*08f0*/  STS [UR8+0x8], R3 ;  /* 0x00000803ff007988 */ /* 0x0005e40008000808 */
.L_x_16:
[----:B------:R-:W-:Y:S05]  /*0900*/  BSYNC.RELIABLE B0 ;  /* 0x0000000000007941 */ /* 0x000fea0003800100 */
.L_x_13:
[----:B--2345:R-:W2:Y:S02]  /*0910*/  @!P3 LDS R3, [UR8+0x8] ;  /* 0x00000808ff03b984 */ /* 0x03cea40008000800 */
[----:B--2---:R-:W-:-:S05]  /*0920*/  @!P3 LOP3.LUT R3, R3, 0x8000, RZ, 0xb8, !PT ;  /* 0x000080000303b812 */ /* 0x004fca00078eb8ff */
[----:B------:R4:W-:Y:S02]  /*0930*/  @!P3 STS [UR8+0x8], R3 ;  /* 0x00000803ff00b988 */ /* 0x0009e40008000808 */
.L_x_17:
[----:B------:R-:W-:Y:S05]  /*0940*/  BSYNC.RECONVERGENT B1 ;  /* 0x0000000000017941 */ /* 0x000fea0003800200 */
.L_x_12:
[----:B------:R-:W-:Y:S05]  /*0950*/  WARPSYNC.ALL ;  /* 0x0000000000007948 */ /* 0x000fea0003800000 */
[----:B------:R-:W-:Y:S01]  /*0960*/  NOP ;  /* 0x0000000000007918 */ /* 0x000fe20000000000 */
[----:B------:R-:W-:Y:S05]  /*0970*/  @P0 BRA `(.L_x_18) ;  /* 0x0000000000300947 */ /* 0x000fea0003800000 */
[----:B--234-:R-:W2:Y:S01]  /*0980*/  S2R R3, SR_LANEID ;  /* 0x0000000000037919 */ /* 0x01cea20000000000 */
[----:B------:R-:W-:Y:S05]  /*0990*/  WARPSYNC.ALL ;  /* 0x0000000000007948 */ /* 0x000fea0003800000 */
[----:B------:R-:W-:Y:S01]  /*09a0*/  NOP ;  /* 0x0000000000007918 */ /* 0x000fe20000000000 */
[----:B--2---:R-:W-:-:S05]  /*09b0*/  IMAD.SHL.U32 R3, R3, 0x4, RZ ;  /* 0x0000000403037824 */ /* 0x004fca00078e00ff */
[----:B------:R-:W2:Y:S01]  /*09c0*/  LDS R7, [R3+UR8] ;  /* 0x0000000803077984 */ /* 0x000ea20008000800 */
[----:B------:R-:W-:-:S05]  /*09d0*/  IADD3 R4, P1, PT, R3, UR24, RZ ;  /* 0x0000001803047c10 */ /* 0x000fca000ff3e0ff */
[----:B------:R-:W-:-:S05]  /*09e0*/  IMAD.X R5, RZ, RZ, UR25, P1 ;  /* 0x00000019ff057e24 */ /* 0x000fca00088e06ff */
[----:B--2---:R5:W2:Y:S01]  /*09f0*/  ATOMG.E.EXCH.STRONG.GPU PT, RZ, [R4], R7 ;  /* 0x0000000704ff73a8 */ /* 0x004aa200041ee100 */
[----:B------:R-:W-:-:S04]  /*0a00*/  DEPBAR {5,4,3,2,1,0} ;  /* 0x0000003f0000791a */ /* 0x000fc80000000000 */
[----:B------:R-:W3:Y:S02]  /*0a10*/  CCTL.E.C.LDCU.IV.DEEP [UR24] ;  /* 0x0000000018007540 */ /* 0x000ee40009c08000 */
[----:B---3--:R5:W-:Y:S01]  /*0a20*/  UTMACCTL.IV [UR24] ;  /* 0x00000000180079b9 */ /* 0x008be20008000000 */
[----:B------:R-:W-:Y:S01]  /*0a30*/  NOP ;  /* 0x0000000000007918 */ /* 0x000fe20000000000 */
.L_x_18:
[----:B------:R-:W-:Y:S05]  /*0a40*/  @P0 BRA `(.L_x_19) ;  /* 0x00000000000c0947 */ /* 0x000fea0003800000 */
[----:B------:R0:W-:Y:S01]  /*0a50*/  UTMACMDFLUSH ;  /* 0x00000000000079b7 */ /* 0x0001e20000000000 */
[----:B------:R-:W-:Y:S05]  /*0a60*/  @P0 BRA `(.L_x_19) ;  /* 0x0000000000040947 */ /* 0x000fea0003800000 */
[----:B------:R-:W-:-:S04]  /*0a70*/  DEPBAR.LE SB0, 0x0 ;  /* 0x000080000000791a */ /* 0x000fc80000000000 */
.L_x_19:
[----:B------:R-:W-:Y:S05]  /*0a80*/  WARPSYNC.ALL ;  /* 0x0000000000007948 */ /* 0x000fea0003800000 */
[----:B------:R-:W-:Y:S01]  /*0a90*/  NOP ;  /* 0x0000000000007918 */ /* 0x000fe20000000000 */
[----:B--2---:R-:W-:Y:S06]  /*0aa0*/  BAR.SYNC.DEFER_BLOCKING 0x0 ;  /* 0x0000000000007b1d */ /* 0x004fec0000010000 */
[----:B------:R-:W-:Y:S02]  /*0ab0*/  BSSY.RECONVERGENT B1, `(.L_x_20) ;  /* 0x000000b000017945 */ /* 0x000fe40003800200 */
[----:B------:R-:W-:Y:S06]  /*0ac0*/  BAR.SYNC.DEFER_BLOCKING 0x0 ;  /* 0x0000000000007b1d */ /* 0x000fec0000010000 */
[----:B------:R2:W-:Y:S01]  /*0ad0*/  @!P0 STS [R12], RZ ;  /* 0x000000ff0c008388 */ /* 0x0005e20000000800 */
[----:B------:R-:W-:Y:S01]  /*0ae0*/  NOP ;  /* 0x0000000000007918 */ /* 0x000fe20000000000 */
[----:B------:R-:W-:Y:S05]  /*0af0*/  @P3 BRA `(.L_x_21) ;  /* 0x0000000000183947 */ /* 0x000fea0003800000 */
[----:B---34-:R-:W3:Y:S01]  /*0b00*/  LDS R3, [UR8+0x8] ;  /* 0x00000808ff037984 */ /* 0x018ee20008000800 */
[----:B------:R-:W4:Y:S01]  /*0b10*/  LDC.64 R10, c[0x0][0x388] ;  /* 0x0000e200ff0a7b82 */ /* 0x000f220000000a00 */
[----:B-----5:R-:W-:Y:S02]  /*0b20*/  IMAD.MOV.U32 R4, RZ, RZ, 0x70 ;  /* 0x00000070ff047424 */ /* 0x020fe400078e00ff */
[----:B----4-:R4:W-:Y:S03]  /*0b30*/  STS.64 [UR8], R10 ;  /* 0x0000000aff007988 */ /* 0x0109e60008000a08 */
[----:B---3--:R-:W-:-:S05]  /*0b40*/  LOP3.LUT R3, R3, 0x10, R4, 0xd8, !PT ;  /* 0x0000001003037812 */ /* 0x008fca00078ed804 */
[----:B------:R4:W-:Y:S02]  /*0b50*/  STS [UR8+0x8], R3 ;  /* 0x00000803ff007988 */ /* 0x0009e40008000808 */
.L_x_21:
[----:B-----5:R-:W-:Y:S05]  /*0b60*/  BSYNC.RECONVERGENT B1 ;  /* 0x0000000000017941 */ /* 0x020fea0003800200 */
.L_x_20:
[----:B------:R-:W-:Y:S04]  /*0b70*/  BSSY.RECONVERGENT B2, `(.L_x_22) ;  /* 0x000000f000027945 */ /* 0x000fe80003800200 */
[----:B------:R-:W-:Y:S04]  /*0b80*/  BSSY.RELIABLE B1, `(.L_x_23) ;  /* 0x000000c000017945 */ /* 0x000fe80003800100 */
[----:B------:R-:W-:Y:S05]  /*0b90*/  @P3 BRA `(.L_x_24) ;  /* 0x0000000000283947 */ /* 0x000fea0003800000 */
[----:B---34-:R-:W3:Y:S01]  /*0ba0*/  LDS R3, [UR8+0x34] ;  /* 0x00003408ff037984 */ /* 0x018ee20008000800 */
[----:B------:R-:W-:Y:S01]  /*0bb0*/  IMAD.MOV.U32 R4, RZ, RZ, 0x1f000000 ;  /* 0x1f000000ff047424 */ /* 0x000fe200078e00ff */
[----:B------:R-:W-:Y:S05]  /*0bc0*/  @P3 BREAK.RELIABLE B1 ;  /* 0x0000000000013942 */ /* 0x000fea0003800100 */
[----:B---3--:R-:W-:-:S05]  /*0bd0*/  LOP3.LUT R3, R3, 0xff000000, R4, 0xb8, !PT ;  /* 0xff00000003037812 */ /* 0x008fca00078eb804 */
[----:B------:R3:W-:Y:S01]  /*0be0*/  STS [UR8+0x34], R3 ;  /* 0x00003403ff007988 */ /* 0x0007e20008000808 */
[----:B------:R-:W-:Y:S05]  /*0bf0*/  @P3 BRA `(.L_x_25) ;  /* 0x0000000000183947 */ /* 0x000fea0003800000 */
[----:B------:R-:W4:Y:S01]  /*0c00*/  LDS R4, [UR8+0x38] ;  /* 0x00003808ff047984 */ /* 0x000f220008000800 */
[----:B---3--:R-:W-:-:S05]  /*0c10*/  IMAD.MOV.U32 R3, RZ, RZ, 0x3f ;  /* 0x0000003fff037424 */ /* 0x008fca00078e00ff */
[----:B----4-:R-:W-:-:S05]  /*0c20*/  LOP3.LUT R3, R4, 0xff, R3, 0xb8, !PT ;  /* 0x000000ff04037812 */ /* 0x010fca00078eb803 */
[----:B------:R5:W-:Y:S02]  /*0c30*/  STS [UR8+0x38], R3 ;  /* 0x00003803ff007988 */ /* 0x000be40008000808 */
.L_x_24:
[----:B------:R-:W-:Y:S05]  /*0c40*/  BSYNC.RELIABLE B1 ;  /* 0x0000000000017941 */ /* 0x000fea0003800100 */
.L_x_23:
[----:B------:R2:W-:Y:S02]  /*0c50*/  @!P3 STS [UR8+0x20], R9 ;  /* 0x00002009ff00b988 */ /* 0x0005e40008000808 */
.L_x_25:
[----:B------:R-:W-:Y:S05]  /*0c60*/  BSYNC.RECONVERGENT B2 ;  /* 0x0000000000027941 */ /* 0x000fea0003800200 */
.L_x_22:
[----:B------:R-:W-:Y:S05]  /*0c70*/  WARPSYNC.ALL ;  /* 0x0000000000007948 */ /* 0x000fea0003800000 */
[----:B------:R-:W-:Y:S01]  /*0c80*/  NOP ;  /* 0x0000000000007918 */ /* 0x000fe20000000000 */
[----:B---345:R-:W3:Y:S01]  /*0c90*/  LDC R3, c[0x0][0x39c] ;  /* 0x0000e700ff037b82 */ /* 0x038ee20000000800 */
[----:B------:R-:W-:Y:S01]  /*0ca0*/  BSSY.RECONVERGENT B2, `(.L_x_26) ;  /* 0x0000010000027945 */ /* 0x000fe20003800200 */
[----:B---3--:R-:W-:-:S05]  /*0cb0*/  VIADD R3, R3, 0xffffffff ;  /* 0xffffffff03037836 */ /* 0x008fca0000000000 */
[----:B------:R3:W-:Y:S01]  /*0cc0*/  @!P3 STS [UR8+0x24], R3 ;  /* 0x00002403ff00b988 */ /* 0x0007e20008000808 */
[----:B------:R-:W-:Y:S05]  /*0cd0*/  @P3 BRA `(.L_x_27) ;  /* 0x0000000000303947 */ /* 0x000fea0003800000 */
[----:B------:R-:W4:Y:S01]  /*0ce0*/  LDS R5, [UR8+0x34] ;  /* 0x00003408ff057984 */ /* 0x000f220008000800 */
[----:B------:R-:W5:Y:S03]  /*0cf0*/  LDC.64 R10, c[0x0][0x3b0] ;  /* 0x0000ec00ff0a7b82 */ /* 0x000f660000000a00 */
[----:B------:R-:W2:Y:S01]  /*0d00*/  LDS R4, [UR8+0x1c] ;  /* 0x00001c08ff047984 */ /* 0x000ea20008000800 */
[C---:B-----5:R-:W-:Y:S01]  /*0d10*/  SHF.L.U64.HI R8, R10.reuse, 0x1, R11 ;  /* 0x000000010a087819 */ /* 0x060fe2000001020b */
[----:B------:R-:W-:-:S03]  /*0d20*/  IMAD.SHL.U32 R7, R10, 0x2, RZ ;  /* 0x000000020a077824 */ /* 0x000fc600078e00ff */
[--C-:B--2---:R-:W-:Y:S02]  /*0d30*/  SHF.R.U32.HI R9, RZ, 0x4, R8.reuse ;  /* 0x00000004ff097819 */ /* 0x104fe40000011608 */
[----:B------:R-:W-:-:S05]  /*0d40*/  SHF.R.U64 R7, R7, 0x4, R8 ;  /* 0x0000000407077819 */ /* 0x000fca0000001208 */
[----:B------:R5:W-:Y:S01]  /*0d50*/  STS [UR8+0xc], R7 ;  /* 0x00000c07ff007988 */ /* 0x000be20008000808 */
[----:B----4-:R-:W-:Y:S02]  /*0d60*/  LOP3.LUT R5, R5, 0x7, RZ, 0xb8, !PT ;  /* 0x0000000705057812 */ /* 0x010fe400078eb8ff */
[----:B------:R-:W-:-:S03]  /*0d70*/  LOP3.LUT R4, R4, 0xf, R9, 0xb8, !PT ;  /* 0x0000000f04047812 */ /* 0x000fc600078eb809 */
[----:B------:R5:W-:Y:S04]  /*0d80*/  STS [UR8+0x34], R5 ;  /* 0x00003405ff007988 */ /* 0x000be80008000808 */
[----:B------:R5:W-:Y:S02]  /*0d90*/  STS [UR8+0x1c], R4 ;  /* 0x00001c04ff007988 */ /* 0x000be40008000808 */
.L_x_27:
[----:B------:R-:W-:Y:S05]  /*0da0*/  BSYNC.RECONVERGENT B2 ;  /* 0x0000000000027941 */ /* 0x000fea0003800200 */
.L_x_26:
[----:B------:R-:W-:Y:S04]  /*0db0*/  BSSY.RECONVERGENT B3, `(.L_x_28) ;  /* 0x000001a000037945 */ /* 0x000fe80003800200 */
[----:B------:R-:W-:Y:S04]  /*0dc0*/  BSSY.RELIABLE B2, `(.L_x_29) ;  /* 0x0000015000027945 */ /* 0x000fe80003800100 */
[----:B------:R-:W-:Y:S05]  /*0dd0*/  @P3 BRA `(.L_x_30) ;  /* 0x0000000000203947 */ /* 0x000fea0003800000 */
[----:B-----5:R-:W4:Y:S02]  /*0de0*/  LDS R4, [UR8+0x34] ;  /* 0x00003408ff047984 */ /* 0x020f240008000800 */
[----:B----4-:R-:W-:-:S05]  /*0df0*/  LOP3.LUT R4, R4, 0x38, RZ, 0xb8, !PT ;  /* 0x0000003804047812 */ /* 0x010fca00078eb8ff */
[----:B------:R4:W-:Y:S01]  /*0e00*/  STS [UR8+0x34], R4 ;  /* 0x00003404ff007988 */ /* 0x0009e20008000808 */
[----:B------:R-:W-:Y:S05]  /*0e10*/  @P3 BRA `(.L_x_31) ;  /* 0x0000000000203947 */ /* 0x000fea0003800000 */
[----:B----4-:R-:W4:Y:S01]  /*0e20*/  LDS R4, [UR8+0x8] ;  /* 0x00000808ff047984 */ /* 0x010f220008000800 */
[----:B------:R-:W-:-:S05]  /*0e30*/  IMAD.MOV.U32 R5, RZ, RZ, 0x780 ;  /* 0x00000780ff057424 */ /* 0x000fca00078e00ff */
[----:B----4-:R-:W-:-:S05]  /*0e40*/  LOP3.LUT R4, R4, 0x500, R5, 0xd8, !PT ;  /* 0x0000050004047812 */ /* 0x010fca00078ed805 */
[----:B------:R4:W-:Y:S02]  /*0e50*/  STS [UR8+0x8], R4 ;  /* 0x00000804ff007988 */ /* 0x0009e40008000808 */
.L_x_30:
[----:B------:R-:W-:Y:S05]  /*0e60*/  @P3 BRA `(.L_x_32) ;  /* 0x0000000000283947 */ /* 0x000fea0003800000 */
[----:B----45:R-:W4:Y:S02]  /*0e70*/  LDS R4, [UR8+0x8] ;  /* 0x00000808ff047984 */ /* 0x030f240008000800 */
[----:B----4-:R-:W-:-:S05]  /*0e80*/  LOP3.LUT R4, R4, 0x1800, RZ, 0xb8, !PT ;  /* 0x0000180004047812 */ /* 0x010fca00078eb8ff */
[----:B------:R5:W-:Y:S02]  /*0e90*/  STS [UR8+0x8], R4 ;  /* 0x00000804ff007988 */ /* 0x000be40008000808 */
.L_x_31:
[----:B------:R-:W-:Y:S05]  /*0ea0*/  @P3 BREAK.RELIABLE B2 ;  /* 0x0000000000023942 */ /* 0x000fea0003800100 */
[----:B------:R-:W-:Y:S05]  /*0eb0*/  @P3 BRA `(.L_x_33) ;  /* 0x0000000000243947 */ /* 0x000fea0003800000 */
[----:B----45:R-:W4:Y:S01]  /*0ec0*/  LDS R4, [UR8+0x8] ;  /* 0x00000808ff047984 */ /* 0x030f220008000800 */
[----:B------:R-:W-:-:S05]  /*0ed0*/  IMAD.MOV.U32 R5, RZ, RZ, 0x6000 ;  /* 0x00006000ff057424 */ /* 0x000fca00078e00ff */
[----:B----4-:R-:W-:-:S04]  /*0ee0*/  LOP3.LUT R4, R4, 0x4000, R5, 0xd8, !PT ;  /* 0x0000400004047812 */ /* 0x010fc800078ed805 */
[----:B------:R-:W-:-:S05]  /*0ef0*/  LOP3.LUT R4, R4, 0x400000, RZ, 0xb8, !PT ;  /* 0x0040000004047812 */ /* 0x000fca00078eb8ff */
[----:B------:R4:W-:Y:S02]  /*0f00*/  STS [UR8+0x8], R4 ;  /* 0x00000804ff007988 */ /* 0x0009e40008000808 */
.L_x_32:
[----:B------:R-:W-:Y:S05]  /*0f10*/  BSYNC.RELIABLE B2 ;  /* 0x0000000000027941 */ /* 0x000fea0003800100 */
.L_x_29:
[----:B----45:R-:W4:Y:S02]  /*0f20*/  @!P3 LDS R4, [UR8+0x8] ;  /* 0x00000808ff04b984 */ /* 0x030f240008000800 */
[----:B----4-:R-:W-:-:S05]  /*0f30*/  @!P3 LOP3.LUT R4, R4, 0x8000, RZ, 0xb8, !PT ;  /* 0x000080000404b812 */ /* 0x010fca00078eb8ff */
[----:B------:R4:W-:Y:S02]  /*0f40*/  @!P3 STS [UR8+0x8], R4 ;  /* 0x00000804ff00b988 */ /* 0x0009e40008000808 */
.L_x_33:
[----:B------:R-:W-:Y:S05]  /*0f50*/  BSYNC.RECONVERGENT B3 ;  /* 0x0000000000037941 */ /* 0x000fea0003800200 */
.L_x_28:
[----:B------:R-:W-:Y:S05]  /*0f60*/  WARPSYNC.ALL ;  /* 0x0000000000007948 */ /* 0x000fea0003800000 */
[----:B------:R-:W-:Y:S01]  /*0f70*/  NOP ;  /* 0x0000000000007918 */ /* 0x000fe20000000000 */
[----:B------:R-:W-:-:S04]  /*0f80*/  UIADD3 UR5, UPT, UPT, UR4, 0x80, URZ ;  /* 0x0000008004057890 */ /* 0x000fc8000fffe0ff */
[----:B------:R-:W-:-:S04]  /*0f90*/  UIADD3 UR26, UP0, UPT, UR5, UR20, URZ ;  /* 0x00000014051a7290 */ /* 0x000fc8000ff1e0ff */
[----:B------:R-:W-:Y:S01]  /*0fa0*/  ULEA.HI.X.SX32 UR27, UR5, UR21, 0x1, UP0 ;  /* 0x00000015051b7291 */ /* 0x000fe200080f0eff */
[----:B------:R-:W-:Y:S11]  /*0fb0*/  @P0 BRA `(.L_x_34) ;  /* 0x0000000000300947 */ /* 0x000ff60003800000 */
[----:B----45:R-:W4:Y:S01]  /*0fc0*/  S2R R4, SR_LANEID ;  /* 0x0000000000047919 */ /* 0x030f220000000000 */
[----:B------:R-:W-:Y:S05]  /*0fd0*/  WARPSYNC.ALL ;  /* 0x0000000000007948 */ /* 0x000fea0003800000 */
[----:B------:R-:W-:Y:S01]  /*0fe0*/  NOP ;  /* 0x0000000000007918 */ /* 0x000fe20000000000 */
[----:B----4-:R-:W-:-:S05]  /*0ff0*/  IMAD.SHL.U32 R8, R4, 0x4, RZ ;  /* 0x0000000404087824 */ /* 0x010fca00078e00ff */
[----:B------:R-:W4:Y:S01]  /*1000*/  LDS R7, [R8+UR8] ;  /* 0x0000000808077984 */ /* 0x000f220008000800 */
[----:B------:R-:W-:-:S05]  /*1010*/  IADD3 R4, P1, PT, R8, UR26, RZ ;  /* 0x0000001a08047c10 */ /* 0x000fca000ff3e0ff */
[----:B------:R-:W-:-:S05]  /*1020*/  IMAD.X R5, RZ, RZ, UR27, P1 ;  /* 0x0000001bff057e24 */ /* 0x000fca00088e06ff */
[----:B----4-:R4:W5:Y:S01]  /*1030*/  ATOMG.E.EXCH.STRONG.GPU PT, RZ, [R4], R7 ;  /* 0x0000000704ff73a8 */ /* 0x01096200041ee100 */
[----:B------:R-:W-:-:S04]  /*1040*/  DEPBAR {5,4,3,2,1,0} ;  /* 0x0000003f0000791a */ /* 0x000fc80000000000 */
[----:B------:R-:W2:Y:S02]  /*1050*/  CCTL.E.C.LDCU.IV.DEEP [UR26] ;  /* 0x000000001a007540 */ /* 0x000ea40009c08000 */
[----:B--2---:R4:W-:Y:S01]  /*1060*/  UTMACCTL.IV [UR26] ;  /* 0x000000001a0079b9 */ /* 0x0049e20008000000 */
[----:B------:R-:W-:Y:S01]  /*1070*/  NOP ;  /* 0x0000000000007918 */ /* 0x000fe20000000000 */
.L_x_34:
[----:B------:R-:W-:Y:S05]  /*1080*/  @P0 BRA `(.L_x_35) ;  /* 0x00000000000c0947 */ /* 0x000fea0003800000 */
[----:B------:R0:W-:Y:S01]  /*1090*/  UTMACMDFLUSH ;  /* 0x00000000000079b7 */ /* 0x0001e20000000000 */
[----:B------:R-:W-:Y:S05]  /*10a0*/  @P0 BRA `(.L_x_35) ;  /* 0x0000000000040947 */ /* 0x000fea0003800000 */
[----:B------:R-:W-:-:S04]  /*10b0*/  DEPBAR.LE SB0, 0x0 ;  /* 0x000080000000791a */ /* 0x000fc80000000000 */
.L_x_35:
[----:B------:R-:W-:Y:S05]  /*10c0*/  WARPSYNC.ALL ;  /* 0x0000000000007948 */ /* 0x000fea0003800000 */
[----:B------:R-:W-:Y:S01]  /*10d0*/  NOP ;  /* 0x0000000000007918 */ /* 0x000fe20000000000 */
[----:B-----5:R-:W-:Y:S06]  /*10e0*/  BAR.SYNC.DEFER_BLOCKING 0x0 ;  /* 0x0000000000007b1d */ /* 0x020fec0000010000 */
[----:B------:R-:W-:Y:S02]  /*10f0*/  BSSY.RECONVERGENT B3, `(.L_x_36) ;  /* 0x000000b000037945 */ /* 0x000fe40003800200 */
[----:B------:R-:W-:Y:S06]  /*1100*/  BAR.SYNC.DEFER_BLOCKING 0x0 ;  /* 0x0000000000007b1d */ /* 0x000fec0000010000 */
[----:B------:R5:W-:Y:S01]  /*1110*/  @!P0 STS [R12], RZ ;  /* 0x000000ff0c008388 */ /* 0x000be20000000800 */
[----:B------:R-:W-:Y:S01]  /*1120*/  NOP ;  /* 0x0000000000007918 */ /* 0x000fe20000000000 */
[----:B------:R-:W-:Y:S05]  /*1130*/  @P3 BRA `(.L_x_37) ;  /* 0x0000000000183947 */ /* 0x000fea0003800000 */
[----:B----4-:R-:W4:Y:S01]  /*1140*/  LDS R4, [UR8+0x8] ;  /* 0x00000808ff047984 */ /* 0x010f220008000800 */
[----:B--2---:R-:W2:Y:S01]  /*1150*/  LDC.64 R8, c[0x0][0x390] ;  /* 0x0000e400ff087b82 */ /* 0x004ea20000000a00 */
[----:B------:R-:W-:Y:S02]  /*1160*/  IMAD.MOV.U32 R5, RZ, RZ, 0x70 ;  /* 0x00000070ff057424 */ /* 0x000fe400078e00ff */
[----:B--2---:R2:W-:Y:S03]  /*1170*/  STS.64 [UR8], R8 ;  /* 0x00000008ff007988 */ /* 0x0045e60008000a08 */
[----:B----4-:R-:W-:-:S05]  /*1180*/  LOP3.LUT R4, R4, 0x10, R5, 0xd8, !PT ;  /* 0x0000001004047812 */ /* 0x010fca00078ed805 */
[----:B------:R2:W-:Y:S02]  /*1190*/  STS [UR8+0x8], R4 ;  /* 0x00000804ff007988 */ /* 0x0005e40008000808 */
.L_x_37:
[----:B----4-:R-:W-:Y:S05]  /*11a0*/  BSYNC.RECONVERGENT B3 ;  /* 0x0000000000037941 */ /* 0x010fea0003800200 */
.L_x_36:
[----:B------:R-:W-:Y:S04]  /*11b0*/  BSSY.RECONVERGENT B4, `(.L_x_38) ;  /* 0x0000011000047945 */ /* 0x000fe80003800200 */
[----:B------:R-:W-:Y:S04]  /*11c0*/  BSSY.RELIABLE B3, `(.L_x_39) ;  /* 0x000000e000037945 */ /* 0x000fe80003800100 */
[----:B------:R-:W-:Y:S05]  /*11d0*/  @P3 BRA `(.L_x_40) ;  /* 0x0000000000243947 */ /* 0x000fea0003800000 */
[----:B--2---:R-:W2:Y:S01]  /*11e0*/  LDS R4, [UR8+0x34] ;  /* 0x00003408ff047984 */ /* 0x004ea20008000800 */
[----:B------:R-:W-:-:S05]  /*11f0*/  IMAD.MOV.U32 R5, RZ, RZ, 0x3f000000 ;  /* 0x3f000000ff057424 */ /* 0x000fca00078e00ff */
[----:B--2---:R-:W-:-:S05]  /*1200*/  LOP3.LUT R4, R4, 0xff000000, R5, 0xb8, !PT ;  /* 0xff00000004047812 */ /* 0x004fca00078eb805 */
[----:B------:R2:W-:Y:S01]  /*1210*/  STS [UR8+0x34], R4 ;  /* 0x00003404ff007988 */ /* 0x0005e20008000808 */
[----:B------:R-:W-:Y:S05]  /*1220*/  @P3 BRA `(.L_x_41) ;  /* 0x00000000001c3947 */ /* 0x000fea0003800000 */
[----:B--2---:R-:W2:Y:S01]  /*1230*/  LDS R4, [UR8+0x38] ;  /* 0x00003808ff047984 */ /* 0x004ea20008000800 */
[----:B------:R-:W-:-:S05]  /*1240*/  IMAD.MOV.U32 R5, RZ, RZ, 0x7f ;  /* 0x0000007fff057424 */ /* 0x000fca00078e00ff */
[----:B--2---:R-:W-:-:S05]  /*1250*/  LOP3.LUT R4, R4, 0xff, R5, 0xb8, !PT ;  /* 0x000000ff04047812 */ /* 0x004fca00078eb805 */
[----:B------:R4:W-:Y:S02]  /*1260*/  STS [UR8+0x38], R4 ;  /* 0x00003804ff007988 */ /* 0x0009e40008000808 */
.L_x_40:
[----:B------:R-:W-:Y:S05]  /*1270*/  @P3 BREAK.RELIABLE B3 ;  /* 0x0000000000033942 */ /* 0x000fea0003800100 */
[----:B------:R-:W-:Y:S05]  /*1280*/  @P3 BRA `(.L_x_42) ;  /* 0x00000000000c3947 */ /* 0x000fea0003800000 */
[----:B------:R2:W-:Y:S02]  /*1290*/  STS [UR8+0x20], R3 ;  /* 0x00002003ff007988 */ /* 0x0005e40008000808 */
.L_x_41:
[----:B------:R-:W-:Y:S05]  /*12a0*/  BSYNC.RELIABLE B3 ;  /* 0x0000000000037941 */ /* 0x000fea0003800100 */
.L_x_39:
[----:B------:R2:W-:Y:S02]  /*12b0*/  @!P3 STS [UR8+0x24], R2 ;  /* 0x00002402ff00b988 */ /* 0x0005e40008000808 */
.L_x_42:
[----:B------:R-:W-:Y:S05]  /*12c0*/  BSYNC.RECONVERGENT B4 ;  /* 0x0000000000047941 */ /* 0x000fea0003800200 */
.L_x_38:
[----:B------:R-:W-:Y:S05]  /*12d0*/  WARPSYNC.ALL ;  /* 0x0000000000007948 */ /* 0x000fea0003800000 */
[----:B------:R-:W-:Y:S01]  /*12e0*/  NOP ;  /* 0x0000000000007918 */ /* 0x000fe20000000000 */
[----:B------:R-:W-:Y:S04]  /*12f0*/  BSSY.RECONVERGENT B4, `(.L_x_43) ;  /* 0x000000e000047945 */ /* 0x000fe80003800200 */
[----:B------:R-:W-:Y:S05]  /*1300*/  @P3 BRA `(.L_x_44) ;  /* 0x0000000000303947 */ /* 0x000fea0003800000 */
[----:B--23--:R-:W2:Y:S01]  /*1310*/  LDS R3, [UR8+0x34] ;  /* 0x00003408ff037984 */ /* 0x00cea20008000800 */
[----:B----4-:R-:W3:Y:S03]  /*1320*/  LDC.64 R4, c[0x0][0x3b8] ;  /* 0x0000ee00ff047b82 */ /* 0x010ee60000000a00 */
        /* <DEDUP_REMOVED lines=10> */
.L_x_44:
[----:B------:R-:W-:Y:S05]  /*13d0*/  BSYNC.RECONVERGENT B4 ;  /* 0x0000000000047941 */ /* 0x000fea0003800200 */
.L_x_43:
[----:B------:R-:W-:Y:S04]  /*13e0*/  BSSY.RECONVERGENT B5, `(.L_x_45) ;  /* 0x000001a000057945 */ /* 0x000fe80003800200 */
[----:B------:R-:W-:Y:S04]  /*13f0*/  BSSY.RELIABLE B4, `(.L_x_46) ;  /* 0x0000015000047945 */ /* 0x000fe80003800100 */
[----:B------:R-:W-:Y:S05]  /*1400*/  @P3 BRA `(.L_x_47) ;  /* 0x0000000000203947 */ /* 0x000fea0003800000 */
[----:B--23--:R-:W2:Y:S02]  /*1410*/  LDS R2, [UR8+0x34] ;  /* 0x00003408ff027984 */ /* 0x00cea40008000800 */
[----:B--2---:R-:W-:-:S05]  /*1420*/  LOP3.LUT R2, R2, 0x38, RZ, 0xb8, !PT ;  /* 0x0000003802027812 */ /* 0x004fca00078eb8ff */
[----:B------:R2:W-:Y:S01]  /*1430*/  STS [UR8+0x34], R2 ;  /* 0x00003402ff007988 */ /* 0x0005e20008000808 */
[----:B------:R-:W-:Y:S05]  /*1440*/  @P3 BRA `(.L_x_48) ;  /* 0x0000000000203947 */ /* 0x000fea0003800000 */
[----:B--2---:R-:W2:Y:S01]  /*1450*/  LDS R2, [UR8+0x8] ;  /* 0x00000808ff027984 */ /* 0x004ea20008000800 */
[----:B------:R-:W-:-:S05]  /*1460*/  IMAD.MOV.U32 R3, RZ, RZ, 0x780 ;  /* 0x00000780ff037424 */ /* 0x000fca00078e00ff */
[----:B--2---:R-:W-:-:S05]  /*1470*/  LOP3.LUT R2, R2, 0x500, R3, 0xd8, !PT ;  /* 0x0000050002027812 */ /* 0x004fca00078ed803 */
[----:B------:R2:W-:Y:S02]  /*1480*/  STS [UR8+0x8], R2 ;  /* 0x00000802ff007988 */ /* 0x0005e40008000808 */
.L_x_47:
[----:B------:R-:W-:Y:S05]  /*1490*/  @P3 BRA `(.L_x_49) ;  /* 0x0000000000283947 */ /* 0x000fea0003800000 */
[----:B--23--:R-:W2:Y:S02]  /*14a0*/  LDS R2, [UR8+0x8] ;  /* 0x00000808ff027984 */ /* 0x00cea40008000800 */
[----:B--2---:R-:W-:-:S05]  /*14b0*/  LOP3.LUT R2, R2, 0x1800, RZ, 0xb8, !PT ;  /* 0x0000180002027812 */ /* 0x004fca00078eb8ff */
[----:B------:R3:W-:Y:S02]  /*14c0*/  STS [UR8+0x8], R2 ;  /* 0x00000802ff007988 */ /* 0x0007e40008000808 */
.L_x_48:
[----:B------:R-:W-:Y:S05]  /*14d0*/  @P3 BREAK.RELIABLE B4 ;  /* 0x0000000000043942 */ /* 0x000fea0003800100 */
[----:B------:R-:W-:Y:S05]  /*14e0*/  @P3 BRA `(.L_x_50) ;  /* 0x0000000000243947 */ /* 0x000fea0003800000 */
[----:B--23--:R-:W2:Y:S01]  /*14f0*/  LDS R2, [UR8+0x8] ;  /* 0x00000808ff027984 */ /* 0x00cea20008000800 */
[----:B------:R-:W-:-:S05]  /*1500*/  IMAD.MOV.U32 R3, RZ, RZ, 0x6000 ;  /* 0x00006000ff037424 */ /* 0x000fca00078e00ff */
[----:B--2---:R-:W-:-:S04]  /*1510*/  LOP3.LUT R2, R2, 0x6000, R3, 0xd8, !PT ;  /* 0x0000600002027812 */ /* 0x004fc800078ed803 */
[----:B------:R-:W-:-:S05]  /*1520*/  LOP3.LUT R2, R2, 0x400000, RZ, 0xb8, !PT ;  /* 0x0040000002027812 */ /* 0x000fca00078eb8ff */
[----:B------:R2:W-:Y:S02]  /*1530*/  STS [UR8+0x8], R2 ;  /* 0x00000802ff007988 */ /* 0x0005e40008000808 */
.L_x_49:
[----:B------:R-:W-:Y:S05]  /*1540*/  BSYNC.RELIABLE B4 ;  /* 0x0000000000047941 */ /* 0x000fea0003800100 */
.L_x_46:
[----:B--23--:R-:W2:Y:S02]  /*1550*/  @!P3 LDS R2, [UR8+0x8] ;  /* 0x00000808ff02b984 */ /* 0x00cea40008000800 */
[----:B--2---:R-:W-:-:S05]  /*1560*/  @!P3 LOP3.LUT R2, R2, 0x8000, RZ, 0xb8, !PT ;  /* 0x000080000202b812 */ /* 0x004fca00078eb8ff */
[----:B------:R2:W-:Y:S02]  /*1570*/  @!P3 STS [UR8+0x8], R2 ;  /* 0x00000802ff00b988 */ /* 0x0005e40008000808 */
.L_x_50:
[----:B------:R-:W-:Y:S05]  /*1580*/  BSYNC.RECONVERGENT B5 ;  /* 0x0000000000057941 */ /* 0x000fea0003800200 */
.L_x_45:
[----:B------:R-:W-:Y:S05]  /*1590*/  WARPSYNC.ALL ;  /* 0x0000000000007948 */ /* 0x000fea0003800000 */
[----:B------:R-:W-:Y:S01]  /*15a0*/  NOP ;  /* 0x0000000000007918 */ /* 0x000fe20000000000 */
[----:B------:R-:W-:-:S04]  /*15b0*/  UIADD3 UR4, UPT, UPT, UR4, 0x100, URZ ;  /* 0x0000010004047890 */ /* 0x000fc8000fffe0ff */
[----:B------:R-:W-:-:S04]  /*15c0*/  UIADD3 UR20, UP0, UPT, UR4, UR20, URZ ;  /* 0x0000001404147290 */ /* 0x000fc8000ff1e0ff */
[----:B------:R-:W-:Y:S01]  /*15d0*/  ULEA.HI.X.SX32 UR21, UR4, UR21, 0x1, UP0 ;  /* 0x0000001504157291 */ /* 0x000fe200080f0eff */
[----:B------:R-:W-:Y:S11]  /*15e0*/  @P0 BRA `(.L_x_51) ;  /* 0x0000000000300947 */ /* 0x000ff60003800000 */
[----:B--23--:R-:W2:Y:S01]  /*15f0*/  S2R R2, SR_LANEID ;  /* 0x0000000000027919 */ /* 0x00cea20000000000 */
[----:B------:R-:W-:Y:S05]  /*1600*/  WARPSYNC.ALL ;  /* 0x0000000000007948 */ /* 0x000fea0003800000 */
[----:B------:R-:W-:Y:S01]  /*1610*/  NOP ;  /* 0x0000000000007918 */ /* 0x000fe20000000000 */
[----:B--2-4-:R-:W-:-:S05]  /*1620*/  IMAD.SHL.U32 R4, R2, 0x4, RZ ;  /* 0x0000000402047824 */ /* 0x014fca00078e00ff */
[----:B------:R-:W2:Y:S01]  /*1630*/  LDS R5, [R4+UR8] ;  /* 0x0000000804057984 */ /* 0x000ea20008000800 */
[----:B------:R-:W-:-:S05]  /*1640*/  IADD3 R2, P1, PT, R4, UR20, RZ ;  /* 0x0000001404027c10 */ /* 0x000fca000ff3e0ff */
[----:B------:R-:W-:-:S05]  /*1650*/  IMAD.X R3, RZ, RZ, UR21, P1 ;  /* 0x00000015ff037e24 */ /* 0x000fca00088e06ff */
[----:B--2---:R2:W3:Y:S01]  /*1660*/  ATOMG.E.EXCH.STRONG.GPU PT, RZ, [R2], R5 ;  /* 0x0000000502ff73a8 */ /* 0x0044e200041ee100 */
[----:B------:R-:W-:-:S04]  /*1670*/  DEPBAR {5,4,3,2,1,0} ;  /* 0x0000003f0000791a */ /* 0x000fc80000000000 */
[----:B------:R-:W4:Y:S02]  /*1680*/  CCTL.E.C.LDCU.IV.DEEP [UR20] ;  /* 0x0000000014007540 */ /* 0x000f240009c08000 */
[----:B----4-:R2:W-:Y:S01]  /*1690*/  UTMACCTL.IV [UR20] ;  /* 0x00000000140079b9 */ /* 0x0105e20008000000 */
[----:B------:R-:W-:Y:S01]  /*16a0*/  NOP ;  /* 0x0000000000007918 */ /* 0x000fe20000000000 */
.L_x_51:
[----:B------:R-:W-:Y:S05]  /*16b0*/  @P0 BRA `(.L_x_52) ;  /* 0x00000000000c0947 */ /* 0x000fea0003800000 */
[----:B------:R0:W-:Y:S01]  /*16c0*/  UTMACMDFLUSH ;  /* 0x00000000000079b7 */ /* 0x0001e20000000000 */
[----:B------:R-:W-:Y:S05]  /*16d0*/  @P0 BRA `(.L_x_52) ;  /* 0x0000000000040947 */ /* 0x000fea0003800000 */
[----:B------:R-:W-:-:S04]  /*16e0*/  DEPBAR.LE SB0, 0x0 ;  /* 0x000080000000791a */ /* 0x000fc80000000000 */
.L_x_52:
[----:B------:R-:W-:Y:S05]  /*16f0*/  WARPSYNC.ALL ;  /* 0x0000000000007948 */ /* 0x000fea0003800000 */
[----:B------:R-:W-:Y:S01]  /*1700*/  NOP ;  /* 0x0000000000007918 */ /* 0x000fe20000000000 */
[----:B---3--:R-:W-:Y:S01]  /*1710*/  BAR.SYNC.DEFER_BLOCKING 0x0 ;  /* 0x0000000000007b1d */ /* 0x008fe20000010000 */
[----:B--2---:R-:W-:Y:S01]  /*1720*/  SHF.R.U32.HI R2, RZ, 0x5, R0 ;  /* 0x00000005ff027819 */ /* 0x004fe20000011600 */
[----:B------:R-:W-:-:S03]  /*1730*/  UIADD3 UR12, UPT, UPT, UR8, 0x9020, URZ ;  /* 0x00009020080c7890 */ /* 0x000fc6000fffe0ff */
[----:B------:R-:W-:Y:S01]  /*1740*/  R2UR UR22, R2 ;  /* 0x00000000021672ca */ /* 0x000fe200000e0000 */
[----:B------:R-:W-:Y:S01]  /*1750*/  VOTEU.ALL UP0, P3 ;  /* 0x0000000000ff7886 */ /* 0x000fe20001800000 */
[----:B------:R-:W-:Y:S01]  /*1760*/  UMOV UR4, 0x1 ;  /* 0x0000000100047882 */ /* 0x000fe20000000000 */
[----:B------:R-:W-:Y:S01]  /*1770*/  VOTEU.ALL UP1, P3 ;  /* 0x0000000000ff7886 */ /* 0x000fe20001820000 */
[----:B------:R-:W-:Y:S02]  /*1780*/  BSSY.RECONVERGENT B5, `(.L_x_53) ;  /* 0x0000018000057945 */ /* 0x000fe40003800200 */
[----:B------:R-:W-:-:S04]  /*1790*/  @!UP0 UIADD3 UR10, UPT, UPT, -UR4, 0x100000, URZ ;  /* 0x00100000040a8890 */ /* 0x000fc8000fffe1ff */
[----:B------:R-:W-:Y:S02]  /*17a0*/  @!UP0 USHF.L.U32 UR11, UR10, 0xb, URZ ;  /* 0x0000000b0a0b8899 */ /* 0x000fe400080006ff */
[----:B------:R-:W-:Y:S02]  /*17b0*/  @!UP0 USHF.L.U32 UR10, UR10, 0x1, URZ ;  /* 0x000000010a0a8899 */ /* 0x000fe400080006ff */
[----:B------:R-:W-:-:S04]  /*17c0*/  @!UP0 UIADD3 UR4, UPT, UPT, -UR4, 0x100000, URZ ;  /* 0x0010000004048890 */ /* 0x000fc8000fffe1ff */
[----:B------:R-:W-:Y:S02]  /*17d0*/  @!UP0 USHF.L.U32 UR5, UR4, 0xb, URZ ;  /* 0x0000000b04058899 */ /* 0x000fe400080006ff */
[----:B------:R-:W-:Y:S01]  /*17e0*/  @!UP0 USHF.L.U32 UR4, UR4, 0x1, URZ ;  /* 0x0000000104048899 */ /* 0x000fe200080006ff */
[----:B------:R-:W-:Y:S01]  /*17f0*/  VOTEU.ALL UP0, P3 ;  /* 0x0000000000ff7886 */ /* 0x000fe20001800000 */
[----:B------:R-:W2:Y:S04]  /*1800*/  FENCE.VIEW.ASYNC.S ;  /* 0x00000000000073c6 */ /* 0x000ea80000000000 */
[----:B--2---:R2:W3:Y:S06]  /*1810*/  @!UP0 SYNCS.EXCH.64 URZ, [UR8+0x9000], UR10 ;  /* 0x0090000a08ff85b2 */ /* 0x0044ec0008000100 */
[----:B------:R2:W3:Y:S02]  /*1820*/  @!UP1 SYNCS.EXCH.64 URZ, [UR8+0x9020], UR4 ;  /* 0x0090200408ff95b2 */ /* 0x0004e40008000100 */
[----:B---3--:R-:W-:Y:S06]  /*1830*/  BAR.SYNC.DEFER_BLOCKING 0x0 ;  /* 0x0000000000007b1d */ /* 0x008fec0000010000 */
[----:B------:R-:W-:Y:S05]  /*1840*/  @P3 BRA `(.L_x_54) ;  /* 0x00000000002c3947 */ /* 0x000fea0003800000 */
[----:B--2---:R-:W-:Y:S02]  /*1850*/  UMOV UR4, 0x1 ;  /* 0x0000000100047882 */ /* 0x004fe40000000000 */
[----:B------:R-:W-:-:S04]  /*1860*/  UIADD3 UR10, UPT, UPT, -UR4, 0x100000, URZ ;  /* 0x00100000040a7890 */ /* 0x000fc8000fffe1ff */
[----:B------:R-:W-:Y:S02]  /*1870*/  USHF.L.U32 UR11, UR10, 0xb, URZ ;  /* 0x0000000b0a0b7899 */ /* 0x000fe400080006ff */
[----:B------:R-:W-:Y:S02]  /*1880*/  USHF.L.U32 UR10, UR10, 0x1, URZ ;  /* 0x000000010a0a7899 */ /* 0x000fe400080006ff */
[----:B------:R-:W-:-:S04]  /*1890*/  UIADD3 UR4, UPT, UPT, -UR4, 0x100000, URZ ;  /* 0x0010000004047890 */ /* 0x000fc8000fffe1ff */
[----:B------:R-:W-:Y:S02]  /*18a0*/  USHF.L.U32 UR5, UR4, 0xb, URZ ;  /* 0x0000000b04057899 */ /* 0x000fe400080006ff */
[----:B------:R-:W-:Y:S01]  /*18b0*/  USHF.L.U32 UR4, UR4, 0x1, URZ ;  /* 0x0000000104047899 */ /* 0x000fe200080006ff */
[----:B------:R-:W2:Y:S03]  /*18c0*/  FENCE.VIEW.ASYNC.S ;  /* 0x00000000000073c6 */ /* 0x000ea60000000000 */
[----:B--2---:R3:W2:Y:S08]  /*18d0*/  SYNCS.EXCH.64 URZ, [UR8+0x9008], UR10 ;  /* 0x0090080a08ff75b2 */ /* 0x0046b00008000100 */
[----:B------:R3:W4:Y:S02]  /*18e0*/  SYNCS.EXCH.64 URZ, [UR8+0x9028], UR4 ;  /* 0x0090280408ff75b2 */ /* 0x0007240008000100 */
[----:B---3--:R-:W-:Y:S01]  /*18f0*/  NOP ;  /* 0x0000000000007918 */ /* 0x008fe20000000000 */
.L_x_54:
[----:B--2---:R-:W-:Y:S05]  /*1900*/  BSYNC.RECONVERGENT B5 ;  /* 0x0000000000057941 */ /* 0x004fea0003800200 */
.L_x_53:
[----:B----4-:R-:W-:Y:S01]  /*1910*/  BAR.SYNC.DEFER_BLOCKING 0x0 ;  /* 0x0000000000007b1d */ /* 0x010fe20000010000 */
[----:B------:R-:W-:Y:S01]  /*1920*/  USHF.L.U32 UR15, UR7, 0x7, URZ ;  /* 0x00000007070f7899 */ /* 0x000fe200080006ff */
[----:B------:R-:W-:Y:S01]  /*1930*/  ISETP.GE.AND P0, PT, R6, 0x1, PT ;  /* 0x000000010600780c */ /* 0x000fe20003f06270 */
[----:B------:R-:W-:-:S03]  /*1940*/  USHF.L.U32 UR19, UR9, 0x6, URZ ;  /* 0x0000000609137899 */ /* 0x000fc600080006ff */
[----:B------:R-:W-:Y:S04]  /*1950*/  BSSY.RECONVERGENT B5, `(.L_x_55) ;  /* 0x000000d000057945 */ /* 0x000fe80003800200 */
[----:B------:R-:W-:Y:S05]  /*1960*/  @P3 BRA `(.L_x_56) ;  /* 0x00000000002c3947 */ /* 0x000fea0003800000 */
[----:B------:R-:W-:Y:S02]  /*1970*/  UMOV UR4, 0x1 ;  /* 0x0000000100047882 */ /* 0x000fe40000000000 */
[----:B------:R-:W-:-:S04]  /*1980*/  UIADD3 UR10, UPT, UPT, -UR4, 0x100000, URZ ;  /* 0x00100000040a7890 */ /* 0x000fc8000fffe1ff */
[----:B------:R-:W-:Y:S02]  /*1990*/  USHF.L.U32 UR11, UR10, 0xb, URZ ;  /* 0x0000000b0a0b7899 */ /* 0x000fe400080006ff */
[----:B------:R-:W-:Y:S02]  /*19a0*/  USHF.L.U32 UR10, UR10, 0x1, URZ ;  /* 0x000000010a0a7899 */ /* 0x000fe400080006ff */
[----:B------:R-:W-:-:S04]  /*19b0*/  UIADD3 UR4, UPT, UPT, -UR4, 0x100000, URZ ;  /* 0x0010000004047890 */ /* 0x000fc8000fffe1ff */
[----:B------:R-:W-:Y:S02]  /*19c0*/  USHF.L.U32 UR5, UR4, 0xb, URZ ;  /* 0x0000000b04057899 */ /* 0x000fe400080006ff */
[----:B------:R-:W-:Y:S01]  /*19d0*/  USHF.L.U32 UR4, UR4, 0x1, URZ ;  /* 0x0000000104047899 */ /* 0x000fe200080006ff */
[----:B------:R-:W2:Y:S03]  /*19e0*/  FENCE.VIEW.ASYNC.S ;  /* 0x00000000000073c6 */ /* 0x000ea60000000000 */
[----:B--2---:R2:W3:Y:S08]  /*19f0*/  SYNCS.EXCH.64 URZ, [UR8+0x9010], UR10 ;  /* 0x0090100a08ff75b2 */ /* 0x0044f00008000100 */
[----:B------:R2:W4:Y:S01]  /*1a00*/  SYNCS.EXCH.64 URZ, [UR8+0x9030], UR4 ;  /* 0x0090300408ff75b2 */ /* 0x0005220008000100 */
[----:B------:R-:W-:Y:S01]  /*1a10*/  NOP ;  /* 0x0000000000007918 */ /* 0x000fe20000000000 */
.L_x_56:
[----:B--2---:R-:W-:Y:S05]  /*1a20*/  BSYNC.RECONVERGENT B5 ;  /* 0x0000000000057941 */ /* 0x004fea0003800200 */
.L_x_55:
[----:B------:R-:W-:Y:S05]  /*1a30*/  @!P0 BRA `(.L_x_57) ;  /* 0x0000000800148947 */ /* 0x000fea0003800000 */
[----:B---34-:R-:W-:Y:S01]  /*1a40*/  BAR.SYNC.DEFER_BLOCKING 0x0 ;  /* 0x0000000000007b1d */ /* 0x018fe20000010000 */
[----:B------:R-:W-:Y:S01]  /*1a50*/  @!P3 IMAD.MOV.U32 R2, RZ, RZ, 0x3000 ;  /* 0x00003000ff02b424 */ /* 0x000fe200078e00ff */
[----:B------:R-:W-:Y:S02]  /*1a60*/  ELECT P1, URZ, PT ;  /* 0x0000000000ff782f */ /* 0x000fe40003820000 */
[----:B------:R-:W-:Y:S02]  /*1a70*/  ELECT P0, URZ, PT ;  /* 0x0000000000ff782f */ /* 0x000fe40003800000 */
[C---:B------:R-:W-:Y:S01]  /*1a80*/  ISETP.LT.U32.AND P1, PT, R36.reuse, 0x20, P1 ;  /* 0x000000202400780c */ /* 0x040fe20000f21070 */
[----:B------:R-:W-:Y:S01]  /*1a90*/  UMOV UR11, UR15 ;  /* 0x0000000f000b7c82 */ /* 0x000fe20008000000 */
[----:B------:R-:W-:Y:S01]  /*1aa0*/  ISETP.LT.U32.AND P0, PT, R36, 0x20, P0 ;  /* 0x000000202400780c */ /* 0x000fe20000701070 */
[----:B------:R-:W-:-:S10]  /*1ab0*/  UIADD3 UR16, UPT, UPT, UR8, 0x6000, URZ ;  /* 0x0000600008107890 */ /* 0x000fd4000fffe0ff */
[----:B------:R-:W-:Y:S01]  /*1ac0*/  VOTEU.ANY UP0, P1 ;  /* 0x0000000000ff7886 */ /* 0x000fe20000800100 */
[----:B------:R-:W-:Y:S01]  /*1ad0*/  VOTEU.ANY UP2, P1 ;  /* 0x0000000000ff7886 */ /* 0x000fe20000840100 */
[----:B------:R-:W-:Y:S01]  /*1ae0*/  VOTEU.ANY UP1, P0 ;  /* 0x0000000000ff7886 */ /* 0x000fe20000020100 */
[----:B------:R-:W-:Y:S01]  /*1af0*/  VOTEU.ANY UP3, P0 ;  /* 0x0000000000ff7886 */ /* 0x000fe20000060100 */
[----:B------:R2:W-:Y:S01]  /*1b00*/  @!P3 SYNCS.ARRIVE.TRANS64 RZ, [UR8+0x9000], R2 ;  /* 0x00900002ffffb9a7 */ /* 0x0005e20008000008 */
[----:B------:R3:W-:Y:S06]  /*1b10*/  MEMBAR.ALL.CTA ;  /* 0x0000000000007992 */ /* 0x0007ec0000008000 */
[----:B---3--:R-:W3:Y:S01]  /*1b20*/  FENCE.VIEW.ASYNC.S ;  /* 0x00000000000073c6 */ /* 0x008ee20000000000 */
[----:B------:R-:W-:Y:S01]  /*1b30*/  @UP0 UIADD3 UR9, UPT, UPT, UR8, 0x9000, URZ ;  /* 0x0000900008090890 */ /* 0x000fe2000fffe0ff */
[----:B------:R-:W-:Y:S01]  /*1b40*/  @UP0 UMOV UR10, URZ ;  /* 0x000000ff000a0c82 */ /* 0x000fe20008000000 */
[----:B------:R-:W-:Y:S01]  /*1b50*/  @UP1 UIADD3 UR17, UPT, UPT, UR8, 0x9000, URZ ;  /* 0x0000900008111890 */ /* 0x000fe2000fffe0ff */
[----:B------:R-:W-:Y:S01]  /*1b60*/  @UP1 UMOV UR18, URZ ;  /* 0x000000ff00121c82 */ /* 0x000fe20008000000 */
[----:B------:R-:W-:Y:S01]  /*1b70*/  UISETP.NE.U32.AND UP0, UPT, UR22, URZ, UPT ;  /* 0x000000ff1600728c */ /* 0x000fe2000bf05070 */
[----:B---3--:R-:W-:Y:S06]  /*1b80*/  BAR.SYNC.DEFER_BLOCKING 0x0 ;  /* 0x0000000000007b1d */ /* 0x008fec0000010000 */
[----:B------:R2:W-:Y:S02]  /*1b90*/  @UP2 UTMALDG.2D [UR8], [UR24] ;  /* 0x00000008180025b4 */ /* 0x0005e40008008000 */
[----:B------:R-:W-:Y:S06]  /*1ba0*/  BAR.SYNC.DEFER_BLOCKING 0x0 ;  /* 0x0000000000007b1d */ /* 0x000fec0000010000 */
[----:B------:R2:W-:Y:S02]  /*1bb0*/  @UP3 UTMALDG.2D [UR16], [UR26] ;  /* 0x000000101a0035b4 */ /* 0x0005e40008008000 */
[----:B------:R-:W-:Y:S06]  /*1bc0*/  BAR.SYNC.DEFER_BLOCKING 0x0 ;  /* 0x0000000000007b1d */ /* 0x000fec0000010000 */
[----:B------:R-:W3:Y:S02]  /*1bd0*/  SYNCS.PHASECHK.TRANS64.TRYWAIT P0, [UR8+0x9000], RZ ;  /* 0x009000ffff0075a7 */ /* 0x000ee40008001108 */
[----:B--23--:R-:W-:Y:S05]  /*1be0*/  @!P0 BRA `(.L_x_58) ;  /* 0x0000000c00648947 */ /* 0x00cfea0003800000 */
.L_x_74:
[----:B------:R-:W-:Y:S05]  /*1bf0*/  BRA.U UP0, `(.L_x_59) ;  /* 0x00000001004c7547 */ /* 0x000fea000b800000 */
[----:B------:R-:W-:Y:S02]  /*1c00*/  USHF.R.U32.HI UR4, URZ, 0x4, UR8 ;  /* 0x00000004ff047899 */ /* 0x000fe40008011608 */
[----:B------:R-:W-:Y:S02]  /*1c10*/  USHF.R.U32.HI UR6, URZ, 0x4, UR16 ;  /* 0x00000004ff067899 */ /* 0x000fe40008011610 */
[----:B------:R-:W-:Y:S02]  /*1c20*/  USGXT.U32 UR4, UR4, 0xe ;  /* 0x0000000e0404789a */ /* 0x000fe40008000000 */
[----:B------:R-:W-:Y:S01]  /*1c30*/  USGXT.U32 UR6, UR6, 0xe ;  /* 0x0000000e0606789a */ /* 0x000fe20008000000 */
[----:B------:R-:W-:Y:S01]  /*1c40*/  UMOV UR10, 0xfffffffe ;  /* 0xfffffffe000a7882 */ /* 0x000fe20000000000 */
[----:B------:R-:W-:Y:S01]  /*1c50*/  UMOV UR11, 0x7fffbfdf ;  /* 0x7fffbfdf000b7882 */ /* 0x000fe20000000000 */
[----:B------:R-:W-:Y:S01]  /*1c60*/  UMOV UR5, URZ ;  /* 0x000000ff00057c82 */ /* 0x000fe20008000000 */
[----:B------:R-:W-:Y:S01]  /*1c70*/  UMOV UR7, URZ ;  /* 0x000000ff00077c82 */ /* 0x000fe20008000000 */
[----:B------:R-:W-:-:S02]  /*1c80*/  UIADD3.64 UR16, UPT, UPT, UR4, -UR10, URZ ;  /* 0x8000000a04107297 */ /* 0x000fc4000fffe0ff */
[----:B------:R-:W-:Y:S01]  /*1c90*/  UIADD3.64 UR10, UPT, UPT, UR6, -UR10, URZ ;  /* 0x8000000a060a7297 */ /* 0x000fe2000fffe0ff */
[----:B------:R-:W-:Y:S01]  /*1ca0*/  UMOV UR28, 0x0 ;  /* 0x00000000001c7882 */ /* 0x000fe20000000000 */
[----:B------:R-:W-:Y:S01]  /*1cb0*/  UMOV UR29, 0x8100490 ;  /* 0x08100490001d7882 */ /* 0x000fe20000000000 */
[----:B------:R-:W-:Y:S01]  /*1cc0*/  UMOV UR5, 0x80004020 ;  /* 0x8000402000057882 */ /* 0x000fe20000000000 */
[----:B------:R-:W-:Y:S01]  /*1cd0*/  UMOV UR7, 0x80004020 ;  /* 0x8000402000077882 */ /* 0x000fe20000000000 */
[----:B------:R-:W-:Y:S01]  /*1ce0*/  UMOV UR30, 0x0 ;  /* 0x00000000001e7882 */ /* 0x000fe20000000000 */
[----:B------:R-:W-:Y:S01]  /*1cf0*/  UMOV UR31, 0x8100490 ;  /* 0x08100490001f7882 */ /* 0x000fe20000000000 */
[----:B------:R2:W-:Y:S02]  /*1d00*/  UTCHMMA gdesc[UR4], gdesc[UR6], tmem[UR23], tmem[UR28], idesc[UR29], !UPT ;  /* 0x00ff1c06040075ea */ /* 0x0005e4000f800017 */
[----:B------:R2:W-:Y:S01]  /*1d10*/  UTCHMMA gdesc[UR16], gdesc[UR10], tmem[UR23], tmem[UR30], idesc[UR31], UPT ;  /* 0x00ff1e0a100075ea */ /* 0x0005e2000b800017 */
[----:B------:R-:W-:-:S02]  /*1d20*/  NOP ;  /* 0x0000000000007918 */ /* 0x000fc40000000000 */
.L_x_59:
[----:B------:R-:W-:Y:S01]  /*1d30*/  ELECT P0, URZ, PT ;  /* 0x0000000000ff782f */ /* 0x000fe20003800000 */
[----:B--2---:R-:W-:Y:S01]  /*1d40*/  UMOV UR4, UR12 ;  /* 0x0000000c00047c82 */ /* 0x004fe20008000000 */
[----:B------:R-:W-:Y:S02]  /*1d50*/  UMOV UR5, URZ ;  /* 0x000000ff00057c82 */ /* 0x000fe40008000000 */
[----:B------:R-:W-:-:S13]  /*1d60*/  ISETP.LT.U32.AND P0, PT, R36, 0x20, P0 ;  /* 0x000000202400780c */ /* 0x000fda0000701070 */
[----:B------:R-:W-:Y:S01]  /*1d70*/  VOTEU.ANY UP0, P0 ;  /* 0x0000000000ff7886 */ /* 0x000fe20000000100 */
[----:B------:R-:W-:Y:S01]  /*1d80*/  VOTEU.ANY UP1, P0 ;  /* 0x0000000000ff7886 */ /* 0x000fe20000020100 */
[----:B------:R-:W-:-:S03]  /*1d90*/  ISETP.GE.U32.AND P0, PT, R6, 0x21, PT ;  /* 0x000000210600780c */ /* 0x000fc60003f06070 */
[----:B------:R-:W-:Y:S02]  /*1da0*/  @UP0 UMOV UR4, UR4 ;  /* 0x0000000400040c82 */ /* 0x000fe40008000000 */
[----:B------:R2:W-:Y:S01]  /*1db0*/  @UP1 UTCBAR [UR4], URZ ;  /* 0x000000ff040013e9 */ /* 0x0005e200080000ff */
[----:B------:R-:W-:Y:S06]  /*1dc0*/  BAR.SYNC.DEFER_BLOCKING 0x0 ;  /* 0x0000000000007b1d */ /* 0x000fec0000010000 */
[----:B------:R-:W3:Y:S02]  /*1dd0*/  SYNCS.PHASECHK.TRANS64.TRYWAIT P1, [UR8+0x9020], RZ ;  /* 0x009020ffff0075a7 */ /* 0x000ee40008021108 */
[----:B--23--:R-:W-:Y:S05]  /*1de0*/  @!P1 BRA `(.L_x_60) ;  /* 0x0000000800f09947 */ /* 0x00cfea0003800000 */
.L_x_75:
[----:B------:R-:W-:Y:S01]  /*1df0*/  UMOV UR4, URZ ;  /* 0x000000ff00047c82 */ /* 0x000fe20008000000 */
[----:B------:R-:W-:Y:S05]  /*1e00*/  @!P0 BRA `(.L_x_57) ;  /* 0x0000000400208947 */ /* 0x000fea0003800000 */
[----:B------:R-:W2:Y:S01]  /*1e10*/  LDCU UR29, c[0x0][0x3a0] ;  /* 0x00007400ff1d77ac */ /* 0x000ea20008000800 */
[----:B------:R-:W-:Y:S01]  /*1e20*/  UMOV UR9, 0x1 ;  /* 0x0000000100097882 */ /* 0x000fe20000000000 */
[----:B------:R-:W-:-:S05]  /*1e30*/  UMOV UR14, 0x20 ;  /* 0x00000020000e7882 */ /* 0x000fca0000000000 */
.L_x_64:
[----:B------:R-:W-:Y:S01]  /*1e40*/  BAR.SYNC.DEFER_BLOCKING 0x0 ;  /* 0x0000000000007b1d */ /* 0x000fe20000010000 */
[----:B------:R-:W-:Y:S01]  /*1e50*/  ULEA UR28, UR9, UR8, 0x3 ;  /* 0x00000008091c7291 */ /* 0x000fe2000f8e18ff */
[----:B------:R-:W-:Y:S01]  /*1e60*/  @!P3 IMAD.MOV.U32 R2, RZ, RZ, 0x3000 ;  /* 0x00003000ff02b424 */ /* 0x000fe200078e00ff */
[----:B------:R-:W-:Y:S01]  /*1e70*/  ELECT P1, URZ, PT ;  /* 0x0000000000ff782f */ /* 0x000fe20003820000 */
[----:B------:R-:W-:-:S03]  /*1e80*/  ULEA UR12, UR9, UR8, 0xd ;  /* 0x00000008090c7291 */ /* 0x000fc6000f8e68ff */
[----:B------:R-:W-:Y:S02]  /*1e90*/  ISETP.LT.U32.AND P1, PT, R36, 0x20, P1 ;  /* 0x000000202400780c */ /* 0x000fe40000f21070 */
[----:B------:R-:W-:Y:S01]  /*1ea0*/  ELECT P0, URZ, PT ;  /* 0x0000000000ff782f */ /* 0x000fe20003800000 */
[----:B------:R-:W-:-:S03]  /*1eb0*/  ULEA UR16, UR9, UR8, 0xc ;  /* 0x0000000809107291 */ /* 0x000fc6000f8e60ff */
[----:B------:R-:W-:Y:S01]  /*1ec0*/  ISETP.LT.U32.AND P0, PT, R36, 0x20, P0 ;  /* 0x000000202400780c */ /* 0x000fe20000701070 */
[----:B------:R-:W-:Y:S01]  /*1ed0*/  UMOV UR18, UR14 ;  /* 0x0000000e00127c82 */ /* 0x000fe20008000000 */
[----:B------:R-:W-:Y:S02]  /*1ee0*/  UIADD3 UR16, UPT, UPT, UR16, 0x6000, URZ ;  /* 0x0000600010107890 */ /* 0x000fe4000fffe0ff */
[----:B------:R-:W-:-:S03]  /*1ef0*/  USHF.L.U32 UR5, UR4, 0x1f, URZ ;  /* 0x0000001f04057899 */ /* 0x000fc600080006ff */
[----:B------:R-:W-:Y:S01]  /*1f00*/  VOTEU.ANY UP0, P1 ;  /* 0x0000000000ff7886 */ /* 0x000fe20000800100 */
[----:B------:R3:W-:Y:S01]  /*1f10*/  @!P3 SYNCS.ARRIVE.TRANS64 RZ, [UR28+0x9000], R2 ;  /* 0x00900002ffffb9a7 */ /* 0x0007e2000800001c */
[----:B------:R4:W-:Y:S06]  /*1f20*/  MEMBAR.ALL.CTA ;  /* 0x0000000000007992 */ /* 0x0009ec0000008000 */
[----:B----4-:R-:W4:Y:S01]  /*1f30*/  FENCE.VIEW.ASYNC.S ;  /* 0x00000000000073c6 */ /* 0x010f220000000000 */
[----:B------:R-:W-:Y:S01]  /*1f40*/  @UP0 UIADD3 UR13, UPT, UPT, UR28, 0x9000, URZ ;  /* 0x000090001c0d0890 */ /* 0x000fe2000fffe0ff */
[----:B----4-:R-:W-:Y:S01]  /*1f50*/  VOTEU.ANY UP0, P1 ;  /* 0x0000000000ff7886 */ /* 0x010fe20000800100 */
[----:B------:R-:W-:Y:S01]  /*1f60*/  VOTEU.ANY UP1, P0 ;  /* 0x0000000000ff7886 */ /* 0x000fe20000020100 */
[----:B---3--:R-:W-:-:S04]  /*1f70*/  IMAD.U32 R2, RZ, RZ, UR5 ;  /* 0x00000005ff027e24 */ /* 0x008fc8000f8e00ff */
[----:B------:R-:W-:Y:S01]  /*1f80*/  @UP1 UIADD3 UR17, UPT, UPT, UR28, 0x9000, URZ ;  /* 0x000090001c111890 */ /* 0x000fe2000fffe0ff */
[----:B------:R-:W-:Y:S01]  /*1f90*/  VOTEU.ANY UP1, P0 ;  /* 0x0000000000ff7886 */ /* 0x000fe20000020100 */
[----:B------:R-:W-:Y:S06]  /*1fa0*/  BAR.SYNC.DEFER_BLOCKING 0x0 ;  /* 0x0000000000007b1d */ /* 0x000fec0000010000 */
[----:B------:R3:W-:Y:S01]  /*1fb0*/  @UP0 UTMALDG.2D [UR12], [UR24] ;  /* 0x0000000c180005b4 */ /* 0x0007e20008008000 */
[----:B------:R-:W-:Y:S01]  /*1fc0*/  UISETP.NE.U32.AND UP0, UPT, UR22, URZ, UPT ;  /* 0x000000ff1600728c */ /* 0x000fe2000bf05070 */
[----:B------:R-:W-:Y:S06]  /*1fd0*/  BAR.SYNC.DEFER_BLOCKING 0x0 ;  /* 0x0000000000007b1d */ /* 0x000fec0000010000 */
[----:B------:R3:W-:Y:S02]  /*1fe0*/  @UP1 UTMALDG.2D [UR16], [UR26] ;  /* 0x000000101a0015b4 */ /* 0x0007e40008008000 */
[----:B------:R-:W-:Y:S06]  /*1ff0*/  BAR.SYNC.DEFER_BLOCKING 0x0 ;  /* 0x0000000000007b1d */ /* 0x000fec0000010000 */
[----:B------:R-:W4:Y:S02]  /*2000*/  SYNCS.PHASECHK.TRANS64.TRYWAIT P0, [UR28+0x9000], R2 ;  /* 0x00900002ff0075a7 */ /* 0x000f24000800111c */
[----:B---34-:R-:W-:Y:S05]  /*2010*/  @!P0 BRA `(.L_x_61) ;  /* 0x0000000800708947 */ /* 0x018fea0003800000 */
.L_x_76:
[----:B------:R-:W-:Y:S05]  /*2020*/  BRA.U UP0, `(.L_x_62) ;  /* 0x00000001004c7547 */ /* 0x000fea000b800000 */
[----:B------:R-:W-:Y:S02]  /*2030*/  USHF.R.U32.HI UR10, URZ, 0x4, UR12 ;  /* 0x00000004ff0a7899 */ /* 0x000fe4000801160c */
[----:B------:R-:W-:Y:S02]  /*2040*/  USHF.R.U32.HI UR12, URZ, 0x4, UR16 ;  /* 0x00000004ff0c7899 */ /* 0x000fe40008011610 */
[----:B------:R-:W-:Y:S02]  /*2050*/  USGXT.U32 UR10, UR10, 0xe ;  /* 0x0000000e0a0a789a */ /* 0x000fe40008000000 */
[----:B------:R-:W-:Y:S02]  /*2060*/  USGXT.U32 UR12, UR12, 0xe ;  /* 0x0000000e0c0c789a */ /* 0x000fe40008000000 */
[----:B------:R-:W-:Y:S02]  /*2070*/  UIADD3 UR16, UP0, UPT, UR10, 0x2, URZ ;  /* 0x000000020a107890 */ /* 0x000fe4000ff1e0ff */
[----:B------:R-:W-:Y:S01]  /*2080*/  UIADD3 UR30, UP1, UPT, UR12, 0x2, URZ ;  /* 0x000000020c1e7890 */ /* 0x000fe2000ff3e0ff */
[----:B------:R-:W-:Y:S01]  /*2090*/  UMOV UR5, URZ ;  /* 0x000000ff00057c82 */ /* 0x000fe20008000000 */
[----:B------:R-:W-:Y:S01]  /*20a0*/  UMOV UR6, URZ ;  /* 0x000000ff00067c82 */ /* 0x000fe20008000000 */
[----:B------:R-:W-:-:S02]  /*20b0*/  UIADD3.X UR17, UPT, UPT, UR5, -0x7fffbfe0, URZ, UP0, !UPT ;  /* 0x8000402005117890 */ /* 0x000fc400087fe4ff */
[----:B------:R-:W-:Y:S01]  /*20c0*/  UIADD3.X UR31, UPT, UPT, UR6, -0x7fffbfe0, URZ, UP1, !UPT ;  /* 0x80004020061f7890 */ /* 0x000fe20008ffe4ff */
[----:B------:R-:W-:Y:S01]  /*20d0*/  UMOV UR32, 0x0 ;  /* 0x0000000000207882 */ /* 0x000fe20000000000 */
[----:B------:R-:W-:Y:S01]  /*20e0*/  UMOV UR33, 0x8100490 ;  /* 0x0810049000217882 */ /* 0x000fe20000000000 */
[----:B------:R-:W-:Y:S01]  /*20f0*/  UMOV UR11, 0x80004020 ;  /* 0x80004020000b7882 */ /* 0x000fe20000000000 */
[----:B------:R-:W-:Y:S01]  /*2100*/  UMOV UR13, 0x80004020 ;  /* 0x80004020000d7882 */ /* 0x000fe20000000000 */
[----:B------:R-:W-:Y:S01]  /*2110*/  UMOV UR6, 0x0 ;  /* 0x0000000000067882 */ /* 0x000fe20000000000 */
[----:B------:R-:W-:Y:S01]  /*2120*/  UMOV UR7, 0x8100490 ;  /* 0x0810049000077882 */ /* 0x000fe20000000000 */
[----:B------:R3:W-:Y:S02]  /*2130*/  UTCHMMA gdesc[UR10], gdesc[UR12], tmem[UR23], tmem[UR32], idesc[UR33], UPT ;  /* 0x00ff200c0a0075ea */ /* 0x0007e4000b800017 */
[----:B------:R3:W-:Y:S01]  /*2140*/  UTCHMMA gdesc[UR16], gdesc[UR30], tmem[UR23], tmem[UR6], idesc[UR7], UPT ;  /* 0x00ff061e100075ea */ /* 0x0007e2000b800017 */
[----:B------:R-:W-:-:S02]  /*2150*/  NOP ;  /* 0x0000000000007918 */ /* 0x000fc40000000000 */
.L_x_62:
[----:B------:R-:W-:Y:S01]  /*2160*/  ELECT P0, URZ, PT ;  /* 0x0000000000ff782f */ /* 0x000fe20003800000 */
[----:B---3--:R-:W-:-:S03]  /*2170*/  UIADD3 UR6, UPT, UPT, UR28, 0x9020, URZ ;  /* 0x000090201c067890 */ /* 0x008fc6000fffe0ff */
[----:B------:R-:W-:Y:S01]  /*2180*/  ISETP.LT.U32.AND P0, PT, R36, 0x20, P0 ;  /* 0x000000202400780c */ /* 0x000fe20000701070 */
[----:B------:R-:W-:-:S12]  /*2190*/  UMOV UR7, URZ ;  /* 0x000000ff00077c82 */ /* 0x000fd80008000000 */
[----:B------:R-:W-:Y:S01]  /*21a0*/  VOTEU.ANY UP0, P0 ;  /* 0x0000000000ff7886 */ /* 0x000fe20000000100 */
[----:B------:R-:W-:-:S04]  /*21b0*/  VOTEU.ANY UP1, P0 ;  /* 0x0000000000ff7886 */ /* 0x000fc80000020100 */
[----:B------:R-:W-:Y:S02]  /*21c0*/  @UP0 UMOV UR6, UR6 ;  /* 0x0000000600060c82 */ /* 0x000fe40008000000 */
[----:B------:R3:W-:Y:S01]  /*21d0*/  @UP1 UTCBAR [UR6], URZ ;  /* 0x000000ff060013e9 */ /* 0x0007e200080000ff */
[----:B------:R-:W-:Y:S06]  /*21e0*/  BAR.SYNC.DEFER_BLOCKING 0x0 ;  /* 0x0000000000007b1d */ /* 0x000fec0000010000 */
[----:B------:R-:W4:Y:S02]  /*21f0*/  SYNCS.PHASECHK.TRANS64.TRYWAIT P0, [UR28+0x9020], R2 ;  /* 0x00902002ff0075a7 */ /* 0x000f24000800111c */
[----:B---34-:R-:W-:Y:S05]  /*2200*/  @!P0 BRA `(.L_x_63) ;  /* 0x0000000800008947 */ /* 0x018fea0003800000 */
.L_x_77:
[----:B------:R-:W-:Y:S02]  /*2210*/  UIADD3 UR9, UPT, UPT, UR9, 0x1, URZ ;  /* 0x0000000109097890 */ /* 0x000fe4000fffe0ff */
[----:B------:R-:W-:Y:S02]  /*2220*/  UIADD3 UR14, UPT, UPT, UR14, 0x20, URZ ;  /* 0x000000200e0e7890 */ /* 0x000fe4000fffe0ff */
[----:B------:R-:W-:-:S04]  /*2230*/  UISETP.NE.U32.AND UP0, UPT, UR9, 0x3, UPT ;  /* 0x000000030900788c */ /* 0x000fc8000bf05070 */
[----:B------:R-:W-:Y:S02]  /*2240*/  USEL UR5, URZ, 0x1, UP0 ;  /* 0x00000001ff057887 */ /* 0x000fe40008000000 */
[----:B------:R-:W-:Y:S02]  /*2250*/  USEL UR9, UR9, URZ, UP0 ;  /* 0x000000ff09097287 */ /* 0x000fe40008000000 */
[----:B--2---:R-:W-:Y:S02]  /*2260*/  UISETP.GE.AND UP0, UPT, UR14, UR29, UPT ;  /* 0x0000001d0e00728c */ /* 0x004fe4000bf06270 */
[----:B------:R-:W-:-:S07]  /*2270*/  ULOP3.LUT UR4, UR4, UR5, URZ, 0x3c, !UPT ;  /* 0x0000000504047292 */ /* 0x000fce000f8e3cff */
[----:B------:R-:W-:Y:S05]  /*2280*/  BRA.U !UP0, `(.L_x_64) ;  /* 0xfffffff908ec7547 */ /* 0x000fea000b83ffff */
.L_x_57:
[----:B---34-:R-:W-:Y:S06]  /*2290*/  BAR.SYNC.DEFER_BLOCKING 0x0 ;  /* 0x0000000000007b1d */ /* 0x018fec0000010000 */
[----:B------:R-:W-:Y:S04]  /*22a0*/  BSSY.RECONVERGENT B5, `(.L_x_65) ;  /* 0x0000004000057945 */ /* 0x000fe80003800200 */
[----:B------:R-:W-:Y:S05]  /*22b0*/  @P3 BRA `(.L_x_66) ;  /* 0x0000000000083947 */ /* 0x000fea0003800000 */
[----:B------:R-:W2:Y:S02]  /*22c0*/  SYNCS.CCTL.IV [UR8+0x9000] ;  /* 0x00900000ff0079b1 */ /* 0x000ea40008000008 */
[----:B--2---:R-:W2:Y:S02]  /*22d0*/  SYNCS.CCTL.IV [UR8+0x9020] ;  /* 0x00902000ff0079b1 */ /* 0x004ea40008000008 */
.L_x_66:
[----:B------:R-:W-:Y:S05]  /*22e0*/  BSYNC.RECONVERGENT B5 ;  /* 0x0000000000057941 */ /* 0x000fea0003800200 */
.L_x_65:
[----:B--2---:R-:W-:Y:S06]  /*22f0*/  BAR.SYNC.DEFER_BLOCKING 0x0 ;  /* 0x0000000000007b1d */ /* 0x004fec0000010000 */
[----:B------:R-:W-:Y:S04]  /*2300*/  BSSY.RECONVERGENT B5, `(.L_x_67) ;  /* 0x0000004000057945 */ /* 0x000fe80003800200 */
[----:B------:R-:W-:Y:S05]  /*2310*/  @P3 BRA `(.L_x_68) ;  /* 0x0000000000083947 */ /* 0x000fea0003800000 */
[----:B------:R-:W2:Y:S02]  /*2320*/  SYNCS.CCTL.IV [UR8+0x9008] ;  /* 0x00900800ff0079b1 */ /* 0x000ea40008000008 */
[----:B--2---:R-:W2:Y:S02]  /*2330*/  SYNCS.CCTL.IV [UR8+0x9028] ;  /* 0x00902800ff0079b1 */ /* 0x004ea40008000008 */
.L_x_68:
[----:B------:R-:W-:Y:S05]  /*2340*/  BSYNC.RECONVERGENT B5 ;  /* 0x0000000000057941 */ /* 0x000fea0003800200 */
.L_x_67:
[----:B--2---:R-:W-:Y:S06]  /*2350*/  BAR.SYNC.DEFER_BLOCKING 0x0 ;  /* 0x0000000000007b1d */ /* 0x004fec0000010000 */
[----:B------:R-:W-:Y:S04]  /*2360*/  BSSY.RECONVERGENT B5, `(.L_x_69) ;  /* 0x0000004000057945 */ /* 0x000fe80003800200 */
[----:B------:R-:W-:Y:S05]  /*2370*/  @P3 BRA `(.L_x_70) ;  /* 0x0000000000083947 */ /* 0x000fea0003800000 */
[----:B------:R-:W2:Y:S02]  /*2380*/  SYNCS.CCTL.IV [UR8+0x9010] ;  /* 0x00901000ff0079b1 */ /* 0x000ea40008000008 */
[----:B--2---:R-:W2:Y:S02]  /*2390*/  SYNCS.CCTL.IV [UR8+0x9030] ;  /* 0x00903000ff0079b1 */ /* 0x004ea40008000008 */
.L_x_70:
[----:B------:R-:W-:Y:S05]  /*23a0*/  BSYNC.RECONVERGENT B5 ;  /* 0x0000000000057941 */ /* 0x000fea0003800200 */
.L_x_69:
[----:B------:R-:W-:Y:S01]  /*23b0*/  USHF.L.U32 UR4, UR22, 0x15, URZ ;  /* 0x0000001516047899 */ /* 0x000fe200080006ff */
[C---:B------:R-:W-:Y:S01]  /*23c0*/  IMAD.SHL.U32 R2, R0.reuse, 0x10, RZ ;  /* 0x0000001000027824 */ /* 0x040fe200078e00ff */
[----:B------:R-:W-:Y:S01]  /*23d0*/  USHF.L.U32 UR22, UR22, 0x3, URZ ;  /* 0x0000000316167899 */ /* 0x000fe200080006ff */
[----:B------:R-:W-:Y:S01]  /*23e0*/  SHF.R.U32.HI R3, RZ, 0x1, R0 ;  /* 0x00000001ff037819 */ /* 0x000fe20000011600 */
[----:B------:R-:W-:Y:S01]  /*23f0*/  ULOP3.LUT UR4, UR4, 0x600000, URZ, 0xc0, !UPT ;  /* 0x0060000004047892 */ /* 0x000fe2000f8ec0ff */
[----:B------:R-:W-:Y:S01]  /*2400*/  IMAD.SHL.U32 R0, R0, 0x80, RZ ;  /* 0x0000008000007824 */ /* 0x000fe200078e00ff */
[----:B------:R-:W-:Y:S01]  /*2410*/  ULOP3.LUT UR22, UR22, 0x20, URZ, 0xc0, !UPT ;  /* 0x0000002016167892 */ /* 0x000fe2000f8ec0ff */
[----:B------:R-:W-:Y:S02]  /*2420*/  LOP3.LUT R2, R2, 0x70, RZ, 0xc0, !PT ;  /* 0x0000007002027812 */ /* 0x000fe400078ec0ff */
[----:B------:R-:W-:Y:S01]  /*2430*/  ELECT P0, URZ, PT ;  /* 0x0000000000ff782f */ /* 0x000fe20003800000 */
[----:B------:R-:W-:Y:S01]  /*2440*/  UIADD3 UR4, UPT, UPT, UR22, UR4, UR23 ;  /* 0x0000000416047290 */ /* 0x000fe2000fffe017 */
[----:B------:R-:W-:Y:S01]  /*2450*/  LOP3.LUT R3, R2, 0x40, R3, 0x78, !PT ;  /* 0x0000004002037812 */ /* 0x000fe200078e7803 */
[----:B------:R-:W-:Y:S01]  /*2460*/  UMOV UR9, UR19 ;  /* 0x0000001300097c82 */ /* 0x000fe20008000000 */
[----:B------:R-:W-:Y:S01]  /*2470*/  ISETP.LT.U32.AND P0, PT, R36, 0x20, P0 ;  /* 0x000000202400780c */ /* 0x000fe20000701070 */
[----:B------:R-:W-:Y:S01]  /*2480*/  UMOV UR10, UR15 ;  /* 0x0000000f000a7c82 */ /* 0x000fe20008000000 */
[----:B------:R-:W-:-:S04]  /*2490*/  LOP3.LUT R0, R3, 0x3f80, R0, 0xf8, !PT ;  /* 0x00003f8003007812 */ /* 0x000fc800078ef800 */
[----:B-----5:R-:W3:Y:S01]  /*24a0*/  LDTM.x32 R4, tmem[UR4] ;  /* 0x00000004000479ee */ /* 0x020ee200082c0000 */
[C---:B------:R-:W-:Y:S01]  /*24b0*/  LOP3.LUT R2, R0.reuse, 0x10, RZ, 0x3c, !PT ;  /* 0x0000001000027812 */ /* 0x040fe200078e3cff */
[----:B------:R-:W-:Y:S01]  /*24c0*/  NOP ;  /* 0x0000000000007918 */ /* 0x000fe20000000000 */
[----:B------:R-:W-:-:S04]  /*24d0*/  LOP3.LUT R3, R0, 0x20, RZ, 0x3c, !PT ;  /* 0x0000002000037812 */ /* 0x000fc800078e3cff */
[----:B---3--:R-:W-:Y:S01]  /*24e0*/  VOTEU.ANY UP1, P0 ;  /* 0x0000000000ff7886 */ /* 0x008fe20000020100 */
[----:B------:R-:W-:Y:S01]  /*24f0*/  VOTEU.ANY UP0, P0 ;  /* 0x0000000000ff7886 */ /* 0x000fe20000000100 */
[----:B------:R-:W-:Y:S02]  /*2500*/  F2FP.BF16.F32.PACK_AB R4, R5, R4 ;  /* 0x000000040504723e */ /* 0x000fe400000010ff */
[----:B------:R-:W-:Y:S02]  /*2510*/  F2FP.BF16.F32.PACK_AB R5, R7, R6 ;  /* 0x000000060705723e */ /* 0x000fe400000010ff */
[----:B------:R-:W-:Y:S02]  /*2520*/  F2FP.BF16.F32.PACK_AB R12, R13, R12 ;  /* 0x0000000c0d0c723e */ /* 0x000fe400000010ff */
[----:B------:R-:W-:Y:S02]  /*2530*/  F2FP.BF16.F32.PACK_AB R6, R9, R8 ;  /* 0x000000080906723e */ /* 0x000fe400000010ff */
[----:B------:R-:W-:-:S02]  /*2540*/  F2FP.BF16.F32.PACK_AB R7, R11, R10 ;  /* 0x0000000a0b07723e */ /* 0x000fc400000010ff */
[----:B------:R-:W-:Y:S02]  /*2550*/  F2FP.BF16.F32.PACK_AB R13, R15, R14 ;  /* 0x0000000e0f0d723e */ /* 0x000fe400000010ff */
[----:B------:R-:W-:Y:S01]  /*2560*/  F2FP.BF16.F32.PACK_AB R20, R21, R20 ;  /* 0x000000141514723e */ /* 0x000fe200000010ff */
[----:B--2---:R2:W-:Y:S01]  /*2570*/  STS.128 [R0+UR8], R4 ;  /* 0x0000000400007988 */ /* 0x0045e20008000c08 */
[----:B------:R-:W-:Y:S02]  /*2580*/  F2FP.BF16.F32.PACK_AB R14, R17, R16 ;  /* 0x00000010110e723e */ /* 0x000fe400000010ff */
[----:B------:R-:W-:Y:S02]  /*2590*/  F2FP.BF16.F32.PACK_AB R15, R19, R18 ;  /* 0x00000012130f723e */ /* 0x000fe400000010ff */
[----:B------:R-:W-:Y:S02]  /*25a0*/  F2FP.BF16.F32.PACK_AB R21, R23, R22 ;  /* 0x000000161715723e */ /* 0x000fe400000010ff */
[----:B------:R-:W-:Y:S01]  /*25b0*/  F2FP.BF16.F32.PACK_AB R28, R29, R28 ;  /* 0x0000001c1d1c723e */ /* 0x000fe200000010ff */
[----:B------:R2:W-:Y:S01]  /*25c0*/  STS.128 [R2+UR8], R12 ;  /* 0x0000000c02007988 */ /* 0x0005e20008000c08 */
[----:B------:R-:W-:-:S02]  /*25d0*/  F2FP.BF16.F32.PACK_AB R22, R25, R24 ;  /* 0x000000181916723e */ /* 0x000fc400000010ff */
[----:B------:R-:W-:Y:S02]  /*25e0*/  F2FP.BF16.F32.PACK_AB R23, R27, R26 ;  /* 0x0000001a1b17723e */ /* 0x000fe400000010ff */
[----:B------:R-:W-:Y:S02]  /*25f0*/  F2FP.BF16.F32.PACK_AB R29, R31, R30 ;  /* 0x0000001e1f1d723e */ /* 0x000fe400000010ff */
[----:B------:R-:W-:Y:S01]  /*2600*/  F2FP.BF16.F32.PACK_AB R30, R33, R32 ;  /* 0x00000020211e723e */ /* 0x000fe200000010ff */
[----:B------:R2:W-:Y:S01]  /*2610*/  STS.128 [R3+UR8], R20 ;  /* 0x0000001403007988 */ /* 0x0005e20008000c08 */
[----:B------:R-:W-:Y:S02]  /*2620*/  F2FP.BF16.F32.PACK_AB R31, R35, R34 ;  /* 0x00000022231f723e */ /* 0x000fe400000010ff */
[----:B------:R-:W-:-:S05]  /*2630*/  LOP3.LUT R8, R0, 0x30, RZ, 0x3c, !PT ;  /* 0x0000003000087812 */ /* 0x000fca00078e3cff */
[----:B------:R2:W-:Y:S01]  /*2640*/  STS.128 [R8+UR8], R28 ;  /* 0x0000001c08007988 */ /* 0x0005e20008000c08 */
[----:B------:R3:W-:Y:S06]  /*2650*/  MEMBAR.ALL.CTA ;  /* 0x0000000000007992 */ /* 0x0007ec0000008000 */
[----:B---3--:R-:W3:Y:S02]  /*2660*/  FENCE.VIEW.ASYNC.S ;  /* 0x00000000000073c6 */ /* 0x008ee40000000000 */
[----:B---3--:R-:W-:Y:S06]  /*2670*/  BAR.SYNC.DEFER_BLOCKING 0x0 ;  /* 0x0000000000007b1d */ /* 0x008fec0000010000 */
[----:B------:R2:W-:Y:S01]  /*2680*/  @UP1 UTMASTG.2D [UR8], [UR20] ;  /* 0x00000008140013b5 */ /* 0x0005e20008008000 */
[----:B------:R0:W-:Y:S01]  /*2690*/  UTMACMDFLUSH ;  /* 0x00000000000079b7 */ /* 0x0001e20000000000 */
[----:B------:R-:W-:-:S04]  /*26a0*/  DEPBAR.LE SB0, 0x0 ;  /* 0x000080000000791a */ /* 0x000fc80000000000 */
[----:B------:R-:W-:Y:S08]  /*26b0*/  BAR.SYNC.DEFER_BLOCKING 0x0 ;  /* 0x0000000000007b1d */ /* 0x000ff00000010000 */
[----:B------:R-:W-:Y:S06]  /*26c0*/  BAR.SYNC.DEFER_BLOCKING 0x0 ;  /* 0x0000000000007b1d */ /* 0x000fec0000010000 */
[----:B--2---:R-:W-:Y:S05]  /*26d0*/  @P2 BRA `(.L_x_71) ;  /* 0x0000000000a02947 */ /* 0x004fea0003800000 */
[----:B------:R-:W2:Y:S01]  /*26e0*/  S2UR UR5, SR_CgaCtaId ;  /* 0x00000000000579c3 */ /* 0x000ea20000008800 */
[----:B------:R-:W-:Y:S01]  /*26f0*/  NOP ;  /* 0x0000000000007918 */ /* 0x000fe20000000000 */
[----:B------:R-:W-:Y:S01]  /*2700*/  UMOV UR4, 0x50 ;  /* 0x0000005000047882 */ /* 0x000fe20000000000 */
[----:B------:R-:W-:Y:S02]  /*2710*/  IMAD.U32 R0, RZ, RZ, UR23 ;  /* 0x00000017ff007e24 */ /* 0x000fe4000f8e00ff */
[----:B------:R-:W-:Y:S02]  /*2720*/  IMAD.MOV.U32 R3, RZ, RZ, 0x3 ;  /* 0x00000003ff037424 */ /* 0x000fe400078e00ff */
[----:B------:R-:W-:Y:S01]  /*2730*/  IMAD.MOV.U32 R7, RZ, RZ, 0x1 ;  /* 0x00000001ff077424 */ /* 0x000fe200078e00ff */
[----:B------:R-:W-:-:S04]  /*2740*/  LOP3.LUT R0, R0, 0xffff, RZ, 0xc0, !PT ;  /* 0x0000ffff00007812 */ /* 0x000fc800078ec0ff */
[----:B------:R-:W-:-:S05]  /*2750*/  SHF.R.U32.HI R0, RZ, 0x5, R0 ;  /* 0x00000005ff007819 */ /* 0x000fca0000011600 */
[----:B------:R-:W-:Y:S01]  /*2760*/  VIADD R2, R0, 0x10 ;  /* 0x0000001000027836 */ /* 0x000fe20000000000 */
[----:B------:R-:W-:Y:S01]  /*2770*/  SHF.L.U32 R0, R3, R0, RZ ;  /* 0x0000000003007219 */ /* 0x000fe200000006ff */
[----:B--2---:R-:W-:-:S03]  /*2780*/  ULEA UR6, UR5, UR4, 0x18 ;  /* 0x0000000405067291 */ /* 0x004fc6000f8ec0ff */
[----:B------:R-:W-:-:S04]  /*2790*/  SHF.L.U32 R3, R7, R2, RZ ;  /* 0x0000000207037219 */ /* 0x000fc800000006ff */
[----:B------:R-:W-:Y:S02]  /*27a0*/  LOP3.LUT R0, R3, R0, RZ, 0xfc, !PT ;  /* 0x0000000003007212 */ /* 0x000fe400078efcff */
[----:B------:R-:W2:Y:S02]  /*27b0*/  LDS R5, [UR6] ;  /* 0x00000006ff057984 */ /* 0x000ea40008000800 */
[C---:B------:R-:W-:Y:S02]  /*27c0*/  LOP3.LUT R2, R0.reuse, 0xffff, RZ, 0xc0, !PT ;  /* 0x0000ffff00027812 */ /* 0x040fe400078ec0ff */
[----:B--2---:R-:W-:-:S04]  /*27d0*/  LOP3.LUT R3, R0, 0xffff, R5, 0x80, !PT ;  /* 0x0000ffff00037812 */ /* 0x004fc800078e8005 */
[----:B------:R-:W-:-:S13]  /*27e0*/  ISETP.NE.AND P0, PT, R3, R2, PT ;  /* 0x000000020300720c */ /* 0x000fda0003f05270 */
[----:B------:R-:W-:Y:S05]  /*27f0*/  @P0 BRA `(.L_x_72) ;  /* 0x0000000000500947 */ /* 0x000fea0003800000 */
[----:B------:R-:W-:Y:S02]  /*2800*/  SHF.R.U32.HI R5, RZ, 0x10, R5 ;  /* 0x00000010ff057819 */ /* 0x000fe40000011605 */
[----:B------:R-:W-:-:S04]  /*2810*/  SHF.R.U32.HI R2, RZ, 0x10, R0 ;  /* 0x00000010ff027819 */ /* 0x000fc80000011600 */
[----:B------:R-:W-:-:S04]  /*2820*/  LOP3.LUT R5, R5, R2, RZ, 0xc0, !PT ;  /* 0x0000000205057212 */ /* 0x000fc800078ec0ff */
[----:B------:R-:W-:-:S13]  /*2830*/  ISETP.NE.AND P0, PT, R5, R2, PT ;  /* 0x000000020500720c */ /* 0x000fda0003f05270 */
[----:B------:R-:W-:Y:S05]  /*2840*/  @P0 BRA `(.L_x_73) ;  /* 0x0000000000300947 */ /* 0x000fea0003800000 */
[----:B------:R-:W-:Y:S01]  /*2850*/  R2UR UR4, R0 ;  /* 0x00000000000472ca */ /* 0x000fe200000e0000 */
[----:B------:R-:W-:Y:S01]  /*2860*/  VOTEU.ANY UR5, UPT, PT ;  /* 0x0000000000057886 */ /* 0x000fe200038e0100 */
[----:B------:R-:W2:Y:S01]  /*2870*/  S2R R0, SR_LANEID ;  /* 0x0000000000007919 */ /* 0x000ea20000000000 */
[----:B------:R-:W-:-:S10]  /*2880*/  UFLO.U32 UR5, UR5 ;  /* 0x00000005000572bd */ /* 0x000fd400080e0000 */
[----:B------:R-:W-:-:S06]  /*2890*/  ULOP3.LUT UR4, URZ, UR4, URZ, 0x33, !UPT ;  /* 0x00000004ff047292 */ /* 0x000fcc000f8e33ff */
[----:B------:R-:W-:-:S04]  /*28a0*/  IMAD.U32 R2, RZ, RZ, UR4 ;  /* 0x00000004ff027e24 */ /* 0x000fc8000f8e00ff */
[----:B------:R-:W3:Y:S02]  /*28b0*/  REDUX UR7, R2 ;  /* 0x00000000020773c4 */ /* 0x000ee40000000000 */
[----:B------:R4:W-:Y:S01]  /*28c0*/  UTCATOMSWS.AND URZ, UR4 ;  /* 0x0000000400ff79e3 */ /* 0x0009e20008000000 */
[----:B--2---:R-:W-:Y:S01]  /*28d0*/  ISETP.EQ.U32.AND P0, PT, R0, UR5, PT ;  /* 0x0000000500007c0c */ /* 0x004fe2000bf02070 */
[----:B---3--:R-:W-:-:S12]  /*28e0*/  IMAD.U32 R0, RZ, RZ, UR7 ;  /* 0x00000007ff007e24 */ /* 0x008fd8000f8e00ff */
[----:B------:R4:W-:Y:S01]  /*28f0*/  @P0 ATOMS.AND RZ, [UR6], R0 ;  /* 0x00000000ffff098c */ /* 0x0009e2000a800006 */
[----:B------:R-:W-:Y:S05]  /*2900*/  BRA `(.L_x_71) ;  /* 0x0000000000147947 */ /* 0x000fea0003800000 */
.L_x_73:
[----:B------:R-:W-:-:S07]  /*2910*/  MOV R2, 0x2930 ;  /* 0x0000293000027802 */ /* 0x000fce0000000f00 */
[----:B-1----:R-:W-:Y:S05]  /*2920*/  CALL.REL.NOINC `($__internal_0_$__cuda_sm10x_tcgen05_guardrail_trap_col_being_dealloced_not_returned_by_alloc) ;  /* 0x0000000000447944 */ /* 0x002fea0003c00000 */
[----:B------:R-:W-:Y:S05]  /*2930*/  BRA `(.L_x_71) ;  /* 0x0000000000087947 */ /* 0x000fea0003800000 */
.L_x_72:
[----:B------:R-:W-:-:S07]  /*2940*/  MOV R2, 0x2960 ;  /* 0x0000296000027802 */ /* 0x000fce0000000f00 */
[----:B-1----:R-:W-:Y:S05]  /*2950*/  CALL.REL.NOINC `($__internal_2_$__cuda_sm10x_tcgen05_guardrail_trap_unallocated_columns_being_dealloced) ;  /* 0x0000000000507944 */ /* 0x002fea0003c00000 */
.L_x_71:
[----:B------:R-:W-:Y:S01]  /*2960*/  NOP ;  /* 0x0000000000007918 */ /* 0x000fe20000000000 */
[----:B----4-:R-:W-:Y:S05]  /*2970*/  EXIT ;  /* 0x000000000000794d */ /* 0x010fea0003800000 */
.L_x_58:
[----:B------:R-:W2:Y:S02]  /*2980*/  SYNCS.PHASECHK.TRANS64.TRYWAIT P0, [UR8+0x9000], RZ ;  /* 0x009000ffff0075a7 */ /* 0x000ea40008001108 */
[----:B--2---:R-:W-:Y:S05]  /*2990*/  @!P0 BRA `(.L_x_58) ;  /* 0xfffffffc00f88947 */ /* 0x004fea000383ffff */
[----:B------:R-:W-:Y:S05]  /*29a0*/  BRA `(.L_x_74) ;  /* 0xfffffff000907947 */ /* 0x000fea000383ffff */
.L_x_60:
[----:B------:R-:W2:Y:S02]  /*29b0*/  SYNCS.PHASECHK.TRANS64.TRYWAIT P1, [UR8+0x9020], RZ ;  /* 0x009020ffff0075a7 */ /* 0x000ea40008021108 */
[----:B--2---:R-:W-:Y:S05]  /*29c0*/  @!P1 BRA `(.L_x_60) ;  /* 0xfffffffc00f89947 */ /* 0x004fea000383ffff */
[----:B------:R-:W-:Y:S05]  /*29d0*/  BRA `(.L_x_75) ;  /* 0xfffffff400047947 */ /* 0x000fea000383ffff */
.L_x_61:
[----:B------:R-:W3:Y:S02]  /*29e0*/  SYNCS.PHASECHK.TRANS64.TRYWAIT P0, [UR28+0x9000], R2 ;  /* 0x00900002ff0075a7 */ /* 0x000ee4000800111c */
[----:B---3--:R-:W-:Y:S05]  /*29f0*/  @!P0 BRA `(.L_x_61) ;  /* 0xfffffffc00f88947 */ /* 0x008fea000383ffff */
[----:B------:R-:W-:Y:S05]  /*2a00*/  BRA `(.L_x_76) ;  /* 0xfffffff400847947 */ /* 0x000fea000383ffff */
.L_x_63:
[----:B------:R-:W3:Y:S02]  /*2a10*/  SYNCS.PHASECHK.TRANS64.TRYWAIT P0, [UR28+0x9020], R2 ;  /* 0x00902002ff0075a7 */ /* 0x000ee4000800111c */
[----:B---3--:R-:W-:Y:S05]  /*2a20*/  @!P0 BRA `(.L_x_63) ;  /* 0xfffffffc00f88947 */ /* 0x008fea000383ffff */
[----:B------:R-:W-:Y:S05]  /*2a30*/  BRA `(.L_x_77) ;  /* 0xfffffff400f47947 */ /* 0x000fea000383ffff */
        .weak           $__internal_0_$__cuda_sm10x_tcgen05_guardrail_trap_col_being_dealloced_not_returned_by_alloc
        .type           $__internal_0_$__cuda_sm10x_tcgen05_guardrail_trap_col_being_dealloced_not_returned_by_alloc,@function
        .size           $__internal_0_$__cuda_sm10x_tcgen05_guardrail_trap_col_being_dealloced_not_returned_by_alloc,($__internal_1_$__cuda_sm10x_tcgen05_guardrail_trap_phase_invalid_during_alloc - $__internal_0_$__cuda_sm10x_tcgen05_guardrail_trap_col_being_dealloced_not_returned_by_alloc)
$__internal_0_$__cuda_sm10x_tcgen05_guardrail_trap_col_being_dealloced_not_returned_by_alloc:
[----:B------:R-:W-:Y:S05]  /*2a40*/  BPT.TRAP 0x1 ;  /* 0x000000040000795c */ /* 0x000fea0000300000 */
[----:B------:R-:W-:-:S04]  /*2a50*/  IMAD.MOV.U32 R3, RZ, RZ, 0x0 ;  /* 0x00000000ff037424 */ /* 0x000fc800078e00ff */
[----:B------:R-:W-:Y:S05]  /*2a60*/  RET.REL.NODEC R2 `(gluon_tcgen05) ;  /* 0xffffffd402647950 */ /* 0x000fea0003c3ffff */
        .weak           $__internal_1_$__cuda_sm10x_tcgen05_guardrail_trap_phase_invalid_during_alloc
        .type           $__internal_1_$__cuda_sm10x_tcgen05_guardrail_trap_phase_invalid_during_alloc,@function
        .size           $__internal_1_$__cuda_sm10x_tcgen05_guardrail_trap_phase_invalid_during_alloc,($__internal_2_$__cuda_sm10x_tcgen05_guardrail_trap_unallocated_columns_being_dealloced - $__internal_1_$__cuda_sm10x_tcgen05_guardrail_trap_phase_invalid_during_alloc)
$__internal_1_$__cuda_sm10x_tcgen05_guardrail_trap_phase_invalid_during_alloc:
[----:B------:R-:W-:Y:S05]  /*2a70*/  BPT.TRAP 0x1 ;  /* 0x000000040000795c */ /* 0x000fea0000300000 */
[----:B------:R-:W-:-:S04]  /*2a80*/  IMAD.MOV.U32 R3, RZ, RZ, 0x0 ;  /* 0x00000000ff037424 */ /* 0x000fc800078e00ff */
[----:B------:R-:W-:Y:S05]  /*2a90*/  RET.REL.NODEC R2 `(gluon_tcgen05) ;  /* 0xffffffd402587950 */ /* 0x000fea0003c3ffff */
        .weak           $__internal_2_$__cuda_sm10x_tcgen05_guardrail_trap_unallocated_columns_being_dealloced
        .type           $__internal_2_$__cuda_sm10x_tcgen05_guardrail_trap_unallocated_columns_being_dealloced,@function
        .size           $__internal_2_$__cuda_sm10x_tcgen05_guardrail_trap_unallocated_columns_being_dealloced,(.L_x_81 - $__internal_2_$__cuda_sm10x_tcgen05_guardrail_trap_unallocated_columns_being_dealloced)
$__internal_2_$__cuda_sm10x_tcgen05_guardrail_trap_unallocated_columns_being_dealloced:
[----:B------:R-:W-:Y:S05]  /*2aa0*/  BPT.TRAP 0x1 ;  /* 0x000000040000795c */ /* 0x000fea0000300000 */
[----:B------:R-:W-:-:S04]  /*2ab0*/  IMAD.MOV.U32 R3, RZ, RZ, 0x0 ;  /* 0x00000000ff037424 */ /* 0x000fc800078e00ff */
[----:B------:R-:W-:Y:S05]  /*2ac0*/  RET.REL.NODEC R2 `(gluon_tcgen05) ;  /* 0xffffffd4024c7950 */ /* 0x000fea0003c3ffff */
.L_x_78:
[----:B------:R-:W-:-:S00]  /*2ad0*/  BRA `(.L_x_78) ;  /* 0xfffffffc00fc7947 */ /* 0x000fc0000383ffff */
[----:B------:R-:W-:-:S00]  /*2ae0*/  NOP ;  /* 0x0000000000007918 */ /* 0x000fc00000000000 */
        /* <DEDUP_REMOVED lines=9> */
.L_x_81:


//--------------------- .nv.shared.gluon_tcgen05  --------------------------
	.section	.nv.shared.gluon_tcgen05,"aw",@nobits
	.sectionflags	@""
	.align	16
	.zero		1024


//--------------------- .nv.shared.reserved.0     --------------------------
	.section	.nv.shared.reserved.0,"aw",@nobits
	.align	8
	.weak		__nv_reservedSMEM_offset_0_alias
	.size		__nv_reservedSMEM_offset_0_alias, 0, 64
	.other		__nv_reservedSMEM_offset_0_alias,@"STO_CUDA_RESERVED_SHARED STV_DEFAULT"
__nv_reservedSMEM_offset_0_alias:
	.zero		0
.nv.shared.reserved.0:
	.zero		64
	.weak		__nv_reservedSMEM_allocation_phase
	.type		__nv_reservedSMEM_allocation_phase,@object
	.size		__nv_reservedSMEM_allocation_phase,(.L_0 - __nv_reservedSMEM_allocation_phase)
__nv_reservedSMEM_allocation_phase:
	.zero		1
.L_0:
	.zero		7
	.weak		__nv_reservedSMEM_devtool_atexit_pc
	.type		__nv_reservedSMEM_devtool_atexit_pc,@object
	.size		__nv_reservedSMEM_devtool_atexit_pc,(__nv_reservedSMEM_allocation_mask - __nv_reservedSMEM_devtool_atexit_pc)
__nv_reservedSMEM_devtool_atexit_pc:
	.zero		8
	.weak		__nv_reservedSMEM_allocation_mask
	.type		__nv_reservedSMEM_allocation_mask,@object
	.size		__nv_reservedSMEM_allocation_mask,(.L_2 - __nv_reservedSMEM_allocation_mask)
__nv_reservedSMEM_allocation_mask:
	.zero		4
.L_2:


//--------------------- .nv.constant0.gluon_tcgen05 --------------------------
	.section	.nv.constant0.gluon_tcgen05,"a",@progbits
	.sectionflags	@""
	.align	4
.nv.constant0.gluon_tcgen05:
	.zero		976


//--------------------- SYMBOLS --------------------------

	.type		.nv.reservedSmem.offset0,@object
	.size		.nv.reservedSmem.offset0,0x4
	.type		.nv.reservedSmem.cap,@object
	.size		.nv.reservedSmem.cap,0x4
